//
// Generated by NVIDIA NVVM Compiler
//
// Compiler Build ID: CL-36424714
// Cuda compilation tools, release 13.0, V13.0.88
// Based on NVVM 20.0.0
//

.version 9.0
.target sm_100
.address_size 64

	// .globl	initGridKernel

.visible .entry initGridKernel(
	.param .u64 .ptr .align 1 initGridKernel_param_0,
	.param .u32 initGridKernel_param_1,
	.param .u32 initGridKernel_param_2
)
{
	.reg .pred 	%p<6>;
	.reg .b32 	%r<18>;
	.reg .b64 	%rd<5>;

	ld.param.u64 	%rd1, [initGridKernel_param_0];
	ld.param.u32 	%r2, [initGridKernel_param_1];
	ld.param.u32 	%r3, [initGridKernel_param_2];
	mov.u32 	%r4, %ctaid.x;
	mov.u32 	%r5, %ntid.x;
	mov.u32 	%r6, %tid.x;
	mad.lo.s32 	%r1, %r4, %r5, %r6;
	mul.lo.s32 	%r7, %r3, %r2;
	setp.ge.s32 	%p1, %r1, %r7;
	@%p1 bra 	$L__BB0_2;
	cvta.to.global.u64 	%rd2, %rd1;
	mul.wide.s32 	%rd3, %r1, 4;
	add.s64 	%rd4, %rd2, %rd3;
	div.s32 	%r8, %r1, %r2;
	mul.lo.s32 	%r10, %r8, %r2;
	sub.s32 	%r11, %r1, %r10;
	add.s32 	%r12, %r3, -1;
	setp.eq.s32 	%p2, %r8, %r12;
	setp.eq.s32 	%p3, %r11, 0;
	add.s32 	%r13, %r2, -1;
	setp.eq.s32 	%p4, %r11, %r13;
	setp.eq.s32 	%p5, %r8, 0;
	selp.b32 	%r14, 2, 0, %p2;
	selp.b32 	%r15, 2, %r14, %p5;
	selp.b32 	%r16, 2, %r15, %p4;
	selp.b32 	%r17, 2, %r16, %p3;
	st.global.u32 	[%rd4], %r17;
$L__BB0_2:
	ret;

}
	// .globl	updateGravityKernel
.visible .entry updateGravityKernel(
	.param .u64 .ptr .align 1 updateGravityKernel_param_0,
	.param .u32 updateGravityKernel_param_1,
	.param .u32 updateGravityKernel_param_2,
	.param .u32 updateGravityKernel_param_3
)
{
	.reg .pred 	%p<5>;
	.reg .b32 	%r<13>;
	.reg .b64 	%rd<7>;

	ld.param.u64 	%rd2, [updateGravityKernel_param_0];
	ld.param.u32 	%r2, [updateGravityKernel_param_1];
	ld.param.u32 	%r3, [updateGravityKernel_param_2];
	mov.u32 	%r4, %ctaid.x;
	mov.u32 	%r5, %ntid.x;
	mov.u32 	%r6, %tid.x;
	mad.lo.s32 	%r1, %r4, %r5, %r6;
	mul.lo.s32 	%r7, %r3, %r2;
	setp.ge.s32 	%p1, %r1, %r7;
	@%p1 bra 	$L__BB1_5;
	cvta.to.global.u64 	%rd3, %rd2;
	mul.wide.s32 	%rd4, %r1, 4;
	add.s64 	%rd1, %rd3, %rd4;
	ld.global.u32 	%r8, [%rd1];
	setp.ne.s32 	%p2, %r8, 1;
	@%p2 bra 	$L__BB1_5;
	div.s32 	%r9, %r1, %r2;
	add.s32 	%r10, %r3, -1;
	setp.ge.s32 	%p3, %r9, %r10;
	@%p3 bra 	$L__BB1_5;
	mul.wide.s32 	%rd5, %r2, 4;
	add.s64 	%rd6, %rd1, %rd5;
	atom.relaxed.global.cas.b32 	%r11, [%rd6], 0, 1;
	setp.ne.s32 	%p4, %r11, 0;
	@%p4 bra 	$L__BB1_5;
	mov.b32 	%r12, 0;
	st.global.u32 	[%rd1], %r12;
$L__BB1_5:
	ret;

}
	// .globl	updateSettleKernel
.visible .entry updateSettleKernel(
	.param .u64 .ptr .align 1 updateSettleKernel_param_0,
	.param .u32 updateSettleKernel_param_1,
	.param .u32 updateSettleKernel_param_2,
	.param .u32 updateSettleKernel_param_3
)
{
	.reg .pred 	%p<29>;
	.reg .b32 	%r<36>;
	.reg .b64 	%rd<7>;

	ld.param.u64 	%rd3, [updateSettleKernel_param_0];
	ld.param.u32 	%r6, [updateSettleKernel_param_1];
	ld.param.u32 	%r7, [updateSettleKernel_param_2];
	ld.param.u32 	%r8, [updateSettleKernel_param_3];
	mov.u32 	%r9, %ctaid.x;
	mov.u32 	%r10, %ntid.x;
	mov.u32 	%r11, %tid.x;
	mad.lo.s32 	%r1, %r9, %r10, %r11;
	mul.lo.s32 	%r12, %r7, %r6;
	setp.ge.s32 	%p3, %r1, %r12;
	@%p3 bra 	$L__BB2_31;
	cvta.to.global.u64 	%rd4, %rd3;
	mul.wide.s32 	%rd5, %r1, 4;
	add.s64 	%rd1, %rd4, %rd5;
	ld.global.u32 	%r13, [%rd1];
	setp.ne.s32 	%p4, %r13, 1;
	@%p4 bra 	$L__BB2_31;
	div.s32 	%r3, %r1, %r6;
	mul.lo.s32 	%r14, %r3, %r6;
	sub.s32 	%r2, %r1, %r14;
	add.s32 	%r15, %r7, -1;
	setp.ge.s32 	%p5, %r3, %r15;
	@%p5 bra 	$L__BB2_31;
	mul.wide.s32 	%rd6, %r6, 4;
	add.s64 	%rd2, %rd1, %rd6;
	ld.global.u32 	%r16, [%rd2];
	setp.eq.s32 	%p6, %r16, 0;
	@%p6 bra 	$L__BB2_31;
	xor.b32  	%r17, %r2, %r8;
	xor.b32  	%r18, %r17, %r3;
	and.b32  	%r19, %r18, 1;
	setp.eq.b32 	%p7, %r19, 1;
	not.pred 	%p8, %p7;
	@%p8 bra 	$L__BB2_11;
	setp.lt.s32 	%p9, %r2, 1;
	@%p9 bra 	$L__BB2_8;
	atom.relaxed.global.cas.b32 	%r20, [%rd2+-4], 0, 1;
	setp.ne.s32 	%p10, %r20, 0;
	@%p10 bra 	$L__BB2_8;
	mov.b32 	%r27, 0;
	st.global.u32 	[%rd1], %r27;
	bra.uni 	$L__BB2_31;
$L__BB2_8:
	add.s32 	%r4, %r6, -1;
	setp.ge.s32 	%p11, %r2, %r4;
	@%p11 bra 	$L__BB2_17;
	atom.relaxed.global.cas.b32 	%r21, [%rd2+4], 0, 1;
	setp.ne.s32 	%p12, %r21, 0;
	@%p12 bra 	$L__BB2_17;
	mov.b32 	%r26, 0;
	st.global.u32 	[%rd1], %r26;
	bra.uni 	$L__BB2_31;
$L__BB2_11:
	add.s32 	%r5, %r6, -1;
	setp.ge.s32 	%p19, %r2, %r5;
	@%p19 bra 	$L__BB2_14;
	atom.relaxed.global.cas.b32 	%r28, [%rd2+4], 0, 1;
	setp.ne.s32 	%p20, %r28, 0;
	@%p20 bra 	$L__BB2_14;
	mov.b32 	%r35, 0;
	st.global.u32 	[%rd1], %r35;
	bra.uni 	$L__BB2_31;
$L__BB2_14:
	setp.lt.s32 	%p21, %r2, 1;
	@%p21 bra 	$L__BB2_24;
	atom.relaxed.global.cas.b32 	%r29, [%rd2+-4], 0, 1;
	setp.ne.s32 	%p22, %r29, 0;
	@%p22 bra 	$L__BB2_24;
	mov.b32 	%r34, 0;
	st.global.u32 	[%rd1], %r34;
	bra.uni 	$L__BB2_31;
$L__BB2_17:
	setp.lt.s32 	%p13, %r2, 1;
	@%p13 bra 	$L__BB2_21;
	atom.relaxed.global.cas.b32 	%r22, [%rd1+-4], 0, 1;
	setp.eq.s32 	%p1, %r22, 0;
	setp.ne.s32 	%p15, %r22, 0;
	@%p15 bra 	$L__BB2_20;
	mov.b32 	%r23, 0;
	st.global.u32 	[%rd1], %r23;
$L__BB2_20:
	setp.ge.s32 	%p16, %r2, %r4;
	or.pred  	%p17, %p1, %p16;
	@%p17 bra 	$L__BB2_31;
	bra.uni 	$L__BB2_22;
$L__BB2_21:
	setp.ge.s32 	%p14, %r2, %r4;
	@%p14 bra 	$L__BB2_31;
$L__BB2_22:
	atom.relaxed.global.cas.b32 	%r24, [%rd1+4], 0, 1;
	setp.ne.s32 	%p18, %r24, 0;
	@%p18 bra 	$L__BB2_31;
	mov.b32 	%r25, 0;
	st.global.u32 	[%rd1], %r25;
	bra.uni 	$L__BB2_31;
$L__BB2_24:
	setp.ge.s32 	%p23, %r2, %r5;
	@%p23 bra 	$L__BB2_28;
	atom.relaxed.global.cas.b32 	%r30, [%rd1+4], 0, 1;
	setp.eq.s32 	%p2, %r30, 0;
	setp.ne.s32 	%p25, %r30, 0;
	@%p25 bra 	$L__BB2_27;
	mov.b32 	%r31, 0;
	st.global.u32 	[%rd1], %r31;
$L__BB2_27:
	setp.lt.s32 	%p26, %r2, 1;
	or.pred  	%p27, %p26, %p2;
	@%p27 bra 	$L__BB2_31;
	bra.uni 	$L__BB2_29;
$L__BB2_28:
	setp.lt.s32 	%p24, %r2, 1;
	@%p24 bra 	$L__BB2_31;
$L__BB2_29:
	atom.relaxed.global.cas.b32 	%r32, [%rd1+-4], 0, 1;
	setp.ne.s32 	%p28, %r32, 0;
	@%p28 bra 	$L__BB2_31;
	mov.b32 	%r33, 0;
	st.global.u32 	[%rd1], %r33;
$L__BB2_31:
	ret;

}
	// .globl	renderGridKernel
.visible .entry renderGridKernel(
	.param .u64 .ptr .align 1 renderGridKernel_param_0,
	.param .u64 .ptr .align 1 renderGridKernel_param_1,
	.param .u32 renderGridKernel_param_2,
	.param .u32 renderGridKernel_param_3
)
{
	.reg .pred 	%p<5>;
	.reg .b16 	%rs<13>;
	.reg .b32 	%r<18>;
	.reg .b64 	%rd<9>;

	ld.param.u64 	%rd1, [renderGridKernel_param_0];
	ld.param.u64 	%rd2, [renderGridKernel_param_1];
	ld.param.u32 	%r3, [renderGridKernel_param_2];
	ld.param.u32 	%r4, [renderGridKernel_param_3];
	mov.u32 	%r1, %ctaid.x;
	mov.u32 	%r5, %ntid.x;
	mov.u32 	%r6, %tid.x;
	mad.lo.s32 	%r2, %r1, %r5, %r6;
	mul.lo.s32 	%r7, %r4, %r3;
	setp.ge.s32 	%p1, %r2, %r7;
	@%p1 bra 	$L__BB3_6;
	cvta.to.global.u64 	%rd3, %rd1;
	mul.wide.s32 	%rd4, %r2, 4;
	add.s64 	%rd5, %rd3, %rd4;
	ld.global.u32 	%r8, [%rd5];
	mov.b16 	%rs10, 100;
	setp.eq.s32 	%p2, %r8, 2;
	mov.u16 	%rs11, %rs10;
	mov.u16 	%rs12, %rs10;
	@%p2 bra 	$L__BB3_5;
	setp.ne.s32 	%p3, %r8, 1;
	@%p3 bra 	$L__BB3_4;
	mad.lo.s32 	%r9, %r2, 17, %r1;
	mul.hi.u32 	%r10, %r9, 138547333;
	sub.s32 	%r11, %r9, %r10;
	shr.u32 	%r12, %r11, 1;
	add.s32 	%r13, %r12, %r10;
	shr.u32 	%r14, %r13, 4;
	mul.lo.s32 	%r15, %r14, 31;
	sub.s32 	%r16, %r9, %r15;
	setp.lt.u32 	%p4, %r16, 5;
	selp.b16 	%rs10, 40, 20, %p4;
	selp.b16 	%rs11, -126, 100, %p4;
	selp.b16 	%rs12, -6, -36, %p4;
	bra.uni 	$L__BB3_5;
$L__BB3_4:
	mov.b16 	%rs10, 10;
	mov.u16 	%rs11, %rs10;
	mov.u16 	%rs12, %rs10;
$L__BB3_5:
	shl.b32 	%r17, %r2, 2;
	cvt.s64.s32 	%rd6, %r17;
	cvta.to.global.u64 	%rd7, %rd2;
	add.s64 	%rd8, %rd7, %rd6;
	st.global.u8 	[%rd8], %rs10;
	st.global.u8 	[%rd8+1], %rs11;
	st.global.u8 	[%rd8+2], %rs12;
	mov.b16 	%rs9, 255;
	st.global.u8 	[%rd8+3], %rs9;
$L__BB3_6:
	ret;

}
	// .globl	paintCircleKernel
.visible .entry paintCircleKernel(
	.param .u64 .ptr .align 1 paintCircleKernel_param_0,
	.param .u32 paintCircleKernel_param_1,
	.param .u32 paintCircleKernel_param_2,
	.param .u32 paintCircleKernel_param_3,
	.param .u32 paintCircleKernel_param_4,
	.param .u32 paintCircleKernel_param_5,
	.param .u32 paintCircleKernel_param_6
)
{
	.reg .pred 	%p<6>;
	.reg .b32 	%r<22>;
	.reg .b64 	%rd<5>;

	ld.param.u64 	%rd2, [paintCircleKernel_param_0];
	ld.param.u32 	%r3, [paintCircleKernel_param_1];
	ld.param.u32 	%r8, [paintCircleKernel_param_2];
	ld.param.u32 	%r4, [paintCircleKernel_param_3];
	ld.param.u32 	%r5, [paintCircleKernel_param_4];
	ld.param.u32 	%r6, [paintCircleKernel_param_5];
	ld.param.u32 	%r7, [paintCircleKernel_param_6];
	mov.u32 	%r9, %ctaid.x;
	mov.u32 	%r10, %ntid.x;
	mov.u32 	%r11, %tid.x;
	mad.lo.s32 	%r1, %r9, %r10, %r11;
	mul.lo.s32 	%r12, %r8, %r3;
	setp.ge.s32 	%p1, %r1, %r12;
	@%p1 bra 	$L__BB4_7;
	div.s32 	%r13, %r1, %r3;
	mul.lo.s32 	%r14, %r13, %r3;
	sub.s32 	%r15, %r1, %r14;
	sub.s32 	%r16, %r15, %r4;
	sub.s32 	%r17, %r13, %r5;
	mul.lo.s32 	%r18, %r16, %r16;
	mad.lo.s32 	%r19, %r17, %r17, %r18;
	mul.lo.s32 	%r20, %r6, %r6;
	setp.gt.u32 	%p2, %r19, %r20;
	@%p2 bra 	$L__BB4_7;
	cvta.to.global.u64 	%rd3, %rd2;
	mul.wide.s32 	%rd4, %r1, 4;
	add.s64 	%rd1, %rd3, %rd4;
	ld.global.u32 	%r2, [%rd1];
	setp.eq.s32 	%p3, %r2, 2;
	@%p3 bra 	$L__BB4_7;
	setp.ne.s32 	%p4, %r7, 1;
	@%p4 bra 	$L__BB4_6;
	setp.ne.s32 	%p5, %r2, 0;
	@%p5 bra 	$L__BB4_7;
	mov.b32 	%r21, 1;
	st.global.u32 	[%rd1], %r21;
	bra.uni 	$L__BB4_7;
$L__BB4_6:
	st.global.u32 	[%rd1], %r7;
$L__BB4_7:
	ret;

}
	// .globl	paintRectKernel
.visible .entry paintRectKernel(
	.param .u64 .ptr .align 1 paintRectKernel_param_0,
	.param .u32 paintRectKernel_param_1,
	.param .u32 paintRectKernel_param_2,
	.param .u32 paintRectKernel_param_3,
	.param .u32 paintRectKernel_param_4,
	.param .u32 paintRectKernel_param_5,
	.param .u32 paintRectKernel_param_6,
	.param .u32 paintRectKernel_param_7
)
{
	.reg .pred 	%p<9>;
	.reg .b32 	%r<19>;
	.reg .b64 	%rd<5>;

	ld.param.u64 	%rd1, [paintRectKernel_param_0];
	ld.param.u32 	%r2, [paintRectKernel_param_1];
	ld.param.u32 	%r8, [paintRectKernel_param_2];
	ld.param.u32 	%r3, [paintRectKernel_param_3];
	ld.param.u32 	%r4, [paintRectKernel_param_4];
	ld.param.u32 	%r5, [paintRectKernel_param_5];
	ld.param.u32 	%r6, [paintRectKernel_param_6];
	ld.param.u32 	%r7, [paintRectKernel_param_7];
	mov.u32 	%r9, %ctaid.x;
	mov.u32 	%r10, %ntid.x;
	mov.u32 	%r11, %tid.x;
	mad.lo.s32 	%r1, %r9, %r10, %r11;
	mul.lo.s32 	%r12, %r8, %r2;
	setp.ge.s32 	%p1, %r1, %r12;
	@%p1 bra 	$L__BB5_3;
	div.s32 	%r13, %r1, %r2;
	mul.lo.s32 	%r15, %r13, %r2;
	sub.s32 	%r16, %r1, %r15;
	setp.lt.s32 	%p2, %r16, %r3;
	add.s32 	%r17, %r5, %r3;
	setp.ge.s32 	%p3, %r16, %r17;
	setp.lt.s32 	%p4, %r13, %r4;
	or.pred  	%p5, %p2, %p4;
	or.pred  	%p6, %p5, %p3;
	add.s32 	%r18, %r6, %r4;
	setp.ge.s32 	%p7, %r13, %r18;
	or.pred  	%p8, %p6, %p7;
	@%p8 bra 	$L__BB5_3;
	cvta.to.global.u64 	%rd2, %rd1;
	mul.wide.s32 	%rd3, %r1, 4;
	add.s64 	%rd4, %rd2, %rd3;
	st.global.u32 	[%rd4], %r7;
$L__BB5_3:
	ret;

}


// ===== COMPILED SASS (sm_100) =====

	.target	sm_100

	.elftype	@"ET_EXEC"


//--------------------- .note.nv.tkinfo           --------------------------
	.section	.note.nv.tkinfo,"",@"SHT_NOTE"
	.sectionflags	@"SHF_NOTE_NV_TKINFO"
	.tkinfo
        /*0018*/ 	.word	0x00000002
        /*0030*/ 	.string	""
        /*0030*/ 	.string	"ptxas"
        /*0030*/ 	.string	"Cuda compilation tools, release 13.0, V13.0.88"
        /*0030*/ 	.string	"Build cuda_13.0.r13.0/compiler.36424714_0"
        /*0030*/ 	.string	"-arch sm_100 -m 64 "



//--------------------- .note.nv.cuinfo           --------------------------
	.section	.note.nv.cuinfo,"",@"SHT_NOTE"
	.sectionflags	@"SHF_NOTE_NV_CUINFO"
        /*0018*/ 	.short	0x0002
        /*001a*/ 	.short	0x0064
        /*001c*/ 	.short	0x0082
	.zero		2


//--------------------- .nv.info                  --------------------------
	.section	.nv.info,"",@"SHT_CUDA_INFO"
	.align	4


	//----- nvinfo : EIATTR_REGCOUNT
	.align		4
        /*0000*/ 	.byte	0x04, 0x2f
        /*0002*/ 	.short	(.L_1 - .L_0)
	.align		4
.L_0:
        /*0004*/ 	.word	index@(initGridKernel)
        /*0008*/ 	.word	0x0000000e


	//----- nvinfo : EIATTR_FRAME_SIZE
	.align		4
.L_1:
        /*000c*/ 	.byte	0x04, 0x11
        /*000e*/ 	.short	(.L_3 - .L_2)
	.align		4
.L_2:
        /*0010*/ 	.word	index@(initGridKernel)
        /*0014*/ 	.word	0x00000000


	//----- nvinfo : EIATTR_REGCOUNT
	.align		4
.L_3:
        /*0018*/ 	.byte	0x04, 0x2f
        /*001a*/ 	.short	(.L_5 - .L_4)
	.align		4
.L_4:
        /*001c*/ 	.word	index@(updateGravityKernel)
        /*0020*/ 	.word	0x00000010


	//----- nvinfo : EIATTR_FRAME_SIZE
	.align		4
.L_5:
        /*0024*/ 	.byte	0x04, 0x11
        /*0026*/ 	.short	(.L_7 - .L_6)
	.align		4
.L_6:
        /*0028*/ 	.word	index@(updateGravityKernel)
        /*002c*/ 	.word	0x00000000


	//----- nvinfo : EIATTR_REGCOUNT
	.align		4
.L_7:
        /*0030*/ 	.byte	0x04, 0x2f
        /*0032*/ 	.short	(.L_9 - .L_8)
	.align		4
.L_8:
        /*0034*/ 	.word	index@(updateSettleKernel)
        /*0038*/ 	.word	0x00000010


	//----- nvinfo : EIATTR_FRAME_SIZE
	.align		4
.L_9:
        /*003c*/ 	.byte	0x04, 0x11
        /*003e*/ 	.short	(.L_11 - .L_10)
	.align		4
.L_10:
        /*0040*/ 	.word	index@(updateSettleKernel)
        /*0044*/ 	.word	0x00000000


	//----- nvinfo : EIATTR_REGCOUNT
	.align		4
.L_11:
        /*0048*/ 	.byte	0x04, 0x2f
        /*004a*/ 	.short	(.L_13 - .L_12)
	.align		4
.L_12:
        /*004c*/ 	.word	index@(renderGridKernel)
        /*0050*/ 	.word	0x0000000b


	//----- nvinfo : EIATTR_FRAME_SIZE
	.align		4
.L_13:
        /*0054*/ 	.byte	0x04, 0x11
        /*0056*/ 	.short	(.L_15 - .L_14)
	.align		4
.L_14:
        /*0058*/ 	.word	index@(renderGridKernel)
        /*005c*/ 	.word	0x00000000


	//----- nvinfo : EIATTR_REGCOUNT
	.align		4
.L_15:
        /*0060*/ 	.byte	0x04, 0x2f
        /*0062*/ 	.short	(.L_17 - .L_16)
	.align		4
.L_16:
        /*0064*/ 	.word	index@(paintCircleKernel)
        /*0068*/ 	.word	0x0000000c


	//----- nvinfo : EIATTR_FRAME_SIZE
	.align		4
.L_17:
        /*006c*/ 	.byte	0x04, 0x11
        /*006e*/ 	.short	(.L_19 - .L_18)
	.align		4
.L_18:
        /*0070*/ 	.word	index@(paintCircleKernel)
        /*0074*/ 	.word	0x00000000


	//----- nvinfo : EIATTR_REGCOUNT
	.align		4
.L_19:
        /*0078*/ 	.byte	0x04, 0x2f
        /*007a*/ 	.short	(.L_21 - .L_20)
	.align		4
.L_20:
        /*007c*/ 	.word	index@(paintRectKernel)
        /*0080*/ 	.word	0x0000000c


	//----- nvinfo : EIATTR_FRAME_SIZE
	.align		4
.L_21:
        /*0084*/ 	.byte	0x04, 0x11
        /*0086*/ 	.short	(.L_23 - .L_22)
	.align		4
.L_22:
        /*0088*/ 	.word	index@(paintRectKernel)
        /*008c*/ 	.word	0x00000000


	//----- nvinfo : EIATTR_MIN_STACK_SIZE
	.align		4
.L_23:
        /*0090*/ 	.byte	0x04, 0x12
        /*0092*/ 	.short	(.L_25 - .L_24)
	.align		4
.L_24:
        /*0094*/ 	.word	index@(paintRectKernel)
        /*0098*/ 	.word	0x00000000


	//----- nvinfo : EIATTR_MIN_STACK_SIZE
	.align		4
.L_25:
        /*009c*/ 	.byte	0x04, 0x12
        /*009e*/ 	.short	(.L_27 - .L_26)
	.align		4
.L_26:
        /*00a0*/ 	.word	index@(paintCircleKernel)
        /*00a4*/ 	.word	0x00000000


	//----- nvinfo : EIATTR_MIN_STACK_SIZE
	.align		4
.L_27:
        /*00a8*/ 	.byte	0x04, 0x12
        /*00aa*/ 	.short	(.L_29 - .L_28)
	.align		4
.L_28:
        /*00ac*/ 	.word	index@(renderGridKernel)
        /*00b0*/ 	.word	0x00000000


	//----- nvinfo : EIATTR_MIN_STACK_SIZE
	.align		4
.L_29:
        /*00b4*/ 	.byte	0x04, 0x12
        /*00b6*/ 	.short	(.L_31 - .L_30)
	.align		4
.L_30:
        /*00b8*/ 	.word	index@(updateSettleKernel)
        /*00bc*/ 	.word	0x00000000


	//----- nvinfo : EIATTR_MIN_STACK_SIZE
	.align		4
.L_31:
        /*00c0*/ 	.byte	0x04, 0x12
        /*00c2*/ 	.short	(.L_33 - .L_32)
	.align		4
.L_32:
        /*00c4*/ 	.word	index@(updateGravityKernel)
        /*00c8*/ 	.word	0x00000000


	//----- nvinfo : EIATTR_MIN_STACK_SIZE
	.align		4
.L_33:
        /*00cc*/ 	.byte	0x04, 0x12
        /*00ce*/ 	.short	(.L_35 - .L_34)
	.align		4
.L_34:
        /*00d0*/ 	.word	index@(initGridKernel)
        /*00d4*/ 	.word	0x00000000
.L_35:


//--------------------- .nv.compat                --------------------------
	.section	.nv.compat,"",@"SHT_CUDA_COMPAT_INFO"
	.align	4
        /*0000*/ 	.byte	0x02, 0x09, 0x00, 0x00, 0x02, 0x02, 0x01, 0x00, 0x02, 0x05, 0x05, 0x00, 0x03, 0x07, 0x01, 0x01
        /*0010*/ 	.byte	0x02, 0x03, 0x00, 0x00, 0x02, 0x06, 0x01, 0x00, 0x04, 0x0b, 0x08, 0x00, 0x09, 0x00, 0x00, 0x00
        /*0020*/ 	.byte	0x00, 0x00, 0x00, 0x00


//--------------------- .nv.info.paintRectKernel  --------------------------
	.section	.nv.info.paintRectKernel,"",@"SHT_CUDA_INFO"
	.sectionflags	@""
	.align	4


	//----- nvinfo : EIATTR_CUDA_API_VERSION
	.align		4
        /*0000*/ 	.byte	0x04, 0x37
        /*0002*/ 	.short	(.L_37 - .L_36)
.L_36:
        /*0004*/ 	.word	0x00000082


	//----- nvinfo : EIATTR_KPARAM_INFO
	.align		4
.L_37:
        /*0008*/ 	.byte	0x04, 0x17
        /*000a*/ 	.short	(.L_39 - .L_38)
.L_38:
        /*000c*/ 	.word	0x00000000
        /*0010*/ 	.short	0x0007
        /*0012*/ 	.short	0x0020
        /*0014*/ 	.byte	0x00, 0xf0, 0x11, 0x00


	//----- nvinfo : EIATTR_KPARAM_INFO
	.align		4
.L_39:
        /*0018*/ 	.byte	0x04, 0x17
        /*001a*/ 	.short	(.L_41 - .L_40)
.L_40:
        /*001c*/ 	.word	0x00000000
        /*0020*/ 	.short	0x0006
        /*0022*/ 	.short	0x001c
        /*0024*/ 	.byte	0x00, 0xf0, 0x11, 0x00


	//----- nvinfo : EIATTR_KPARAM_INFO
	.align		4
.L_41:
        /*0028*/ 	.byte	0x04, 0x17
        /*002a*/ 	.short	(.L_43 - .L_42)
.L_42:
        /*002c*/ 	.word	0x00000000
        /*0030*/ 	.short	0x0005
        /*0032*/ 	.short	0x0018
        /*0034*/ 	.byte	0x00, 0xf0, 0x11, 0x00


	//----- nvinfo : EIATTR_KPARAM_INFO
	.align		4
.L_43:
        /*0038*/ 	.byte	0x04, 0x17
        /*003a*/ 	.short	(.L_45 - .L_44)
.L_44:
        /*003c*/ 	.word	0x00000000
        /*0040*/ 	.short	0x0004
        /*0042*/ 	.short	0x0014
        /*0044*/ 	.byte	0x00, 0xf0, 0x11, 0x00


	//----- nvinfo : EIATTR_KPARAM_INFO
	.align		4
.L_45:
        /*0048*/ 	.byte	0x04, 0x17
        /*004a*/ 	.short	(.L_47 - .L_46)
.L_46:
        /*004c*/ 	.word	0x00000000
        /*0050*/ 	.short	0x0003
        /*0052*/ 	.short	0x0010
        /*0054*/ 	.byte	0x00, 0xf0, 0x11, 0x00


	//----- nvinfo : EIATTR_KPARAM_INFO
	.align		4
.L_47:
        /*0058*/ 	.byte	0x04, 0x17
        /*005a*/ 	.short	(.L_49 - .L_48)
.L_48:
        /*005c*/ 	.word	0x00000000
        /*0060*/ 	.short	0x0002
        /*0062*/ 	.short	0x000c
        /*0064*/ 	.byte	0x00, 0xf0, 0x11, 0x00


	//----- nvinfo : EIATTR_KPARAM_INFO
	.align		4
.L_49:
        /*0068*/ 	.byte	0x04, 0x17
        /*006a*/ 	.short	(.L_51 - .L_50)
.L_50:
        /*006c*/ 	.word	0x00000000
        /*0070*/ 	.short	0x0001
        /*0072*/ 	.short	0x0008
        /*0074*/ 	.byte	0x00, 0xf0, 0x11, 0x00


	//----- nvinfo : EIATTR_KPARAM_INFO
	.align		4
.L_51:
        /*0078*/ 	.byte	0x04, 0x17
        /*007a*/ 	.short	(.L_53 - .L_52)
.L_52:
        /*007c*/ 	.word	0x00000000
        /*0080*/ 	.short	0x0000
        /*0082*/ 	.short	0x0000
        /*0084*/ 	.byte	0x00, 0xf5, 0x21, 0x00


	//----- nvinfo : EIATTR_SPARSE_MMA_MASK
	.align		4
.L_53:
        /*0088*/ 	.byte	0x03, 0x50
        /*008a*/ 	.short	0x0000


	//----- nvinfo : EIATTR_MAXREG_COUNT
	.align		4
        /*008c*/ 	.byte	0x03, 0x1b
        /*008e*/ 	.short	0x00ff


	//----- nvinfo : EIATTR_MERCURY_ISA_VERSION
	.align		4
        /*0090*/ 	.byte	0x03, 0x5f
        /*0092*/ 	.short	0x0101


	//----- nvinfo : EIATTR_VRC_CTA_INIT_COUNT
	.align		4
        /*0094*/ 	.byte	0x02, 0x4a
	.zero		1
	.zero		1


	//----- nvinfo : EIATTR_EXIT_INSTR_OFFSETS
	.align		4
        /*0098*/ 	.byte	0x04, 0x1c
        /*009a*/ 	.short	(.L_55 - .L_54)


	//   ....[0]....
.L_54:
        /*009c*/ 	.word	0x00000080


	//   ....[1]....
        /*00a0*/ 	.word	0x00000290


	//   ....[2]....
        /*00a4*/ 	.word	0x000002f0


	//----- nvinfo : EIATTR_CBANK_PARAM_SIZE
	.align		4
.L_55:
        /*00a8*/ 	.byte	0x03, 0x19
        /*00aa*/ 	.short	0x0024


	//----- nvinfo : EIATTR_PARAM_CBANK
	.align		4
        /*00ac*/ 	.byte	0x04, 0x0a
        /*00ae*/ 	.short	(.L_57 - .L_56)
	.align		4
.L_56:
        /*00b0*/ 	.word	index@(.nv.constant0.paintRectKernel)
        /*00b4*/ 	.short	0x0380
        /*00b6*/ 	.short	0x0024


	//----- nvinfo : EIATTR_SW_WAR
	.align		4
.L_57:
        /*00b8*/ 	.byte	0x04, 0x36
        /*00ba*/ 	.short	(.L_59 - .L_58)
.L_58:
        /*00bc*/ 	.word	0x00000008
.L_59:


//--------------------- .nv.info.paintCircleKernel --------------------------
	.section	.nv.info.paintCircleKernel,"",@"SHT_CUDA_INFO"
	.sectionflags	@""
	.align	4


	//----- nvinfo : EIATTR_CUDA_API_VERSION
	.align		4
        /*0000*/ 	.byte	0x04, 0x37
        /*0002*/ 	.short	(.L_61 - .L_60)
.L_60:
        /*0004*/ 	.word	0x00000082


	//----- nvinfo : EIATTR_KPARAM_INFO
	.align		4
.L_61:
        /*0008*/ 	.byte	0x04, 0x17
        /*000a*/ 	.short	(.L_63 - .L_62)
.L_62:
        /*000c*/ 	.word	0x00000000
        /*0010*/ 	.short	0x0006
        /*0012*/ 	.short	0x001c
        /*0014*/ 	.byte	0x00, 0xf0, 0x11, 0x00


	//----- nvinfo : EIATTR_KPARAM_INFO
	.align		4
.L_63:
        /*0018*/ 	.byte	0x04, 0x17
        /*001a*/ 	.short	(.L_65 - .L_64)
.L_64:
        /*001c*/ 	.word	0x00000000
        /*0020*/ 	.short	0x0005
        /*0022*/ 	.short	0x0018
        /*0024*/ 	.byte	0x00, 0xf0, 0x11, 0x00


	//----- nvinfo : EIATTR_KPARAM_INFO
	.align		4
.L_65:
        /*0028*/ 	.byte	0x04, 0x17
        /*002a*/ 	.short	(.L_67 - .L_66)
.L_66:
        /*002c*/ 	.word	0x00000000
        /*0030*/ 	.short	0x0004
        /*0032*/ 	.short	0x0014
        /*0034*/ 	.byte	0x00, 0xf0, 0x11, 0x00


	//----- nvinfo : EIATTR_KPARAM_INFO
	.align		4
.L_67:
        /*0038*/ 	.byte	0x04, 0x17
        /*003a*/ 	.short	(.L_69 - .L_68)
.L_68:
        /*003c*/ 	.word	0x00000000
        /*0040*/ 	.short	0x0003
        /*0042*/ 	.short	0x0010
        /*0044*/ 	.byte	0x00, 0xf0, 0x11, 0x00


	//----- nvinfo : EIATTR_KPARAM_INFO
	.align		4
.L_69:
        /*0048*/ 	.byte	0x04, 0x17
        /*004a*/ 	.short	(.L_71 - .L_70)
.L_70:
        /*004c*/ 	.word	0x00000000
        /*0050*/ 	.short	0x0002
        /*0052*/ 	.short	0x000c
        /*0054*/ 	.byte	0x00, 0xf0, 0x11, 0x00


	//----- nvinfo : EIATTR_KPARAM_INFO
	.align		4
.L_71:
        /*0058*/ 	.byte	0x04, 0x17
        /*005a*/ 	.short	(.L_73 - .L_72)
.L_72:
        /*005c*/ 	.word	0x00000000
        /*0060*/ 	.short	0x0001
        /*0062*/ 	.short	0x0008
        /*0064*/ 	.byte	0x00, 0xf0, 0x11, 0x00


	//----- nvinfo : EIATTR_KPARAM_INFO
	.align		4
.L_73:
        /*0068*/ 	.byte	0x04, 0x17
        /*006a*/ 	.short	(.L_75 - .L_74)
.L_74:
        /*006c*/ 	.word	0x00000000
        /*0070*/ 	.short	0x0000
        /*0072*/ 	.short	0x0000
        /*0074*/ 	.byte	0x00, 0xf5, 0x21, 0x00


	//----- nvinfo : EIATTR_SPARSE_MMA_MASK
	.align		4
.L_75:
        /*0078*/ 	.byte	0x03, 0x50
        /*007a*/ 	.short	0x0000


	//----- nvinfo : EIATTR_MAXREG_COUNT
	.align		4
        /*007c*/ 	.byte	0x03, 0x1b
        /*007e*/ 	.short	0x00ff


	//----- nvinfo : EIATTR_MERCURY_ISA_VERSION
	.align		4
        /*0080*/ 	.byte	0x03, 0x5f
        /*0082*/ 	.short	0x0101


	//----- nvinfo : EIATTR_VRC_CTA_INIT_COUNT
	.align		4
        /*0084*/ 	.byte	0x02, 0x4a
	.zero		1
	.zero		1


	//----- nvinfo : EIATTR_EXIT_INSTR_OFFSETS
	.align		4
        /*0088*/ 	.byte	0x04, 0x1c
        /*008a*/ 	.short	(.L_77 - .L_76)


	//   ....[0]....
.L_76:
        /*008c*/ 	.word	0x00000080


	//   ....[1]....
        /*0090*/ 	.word	0x000002a0


	//   ....[2]....
        /*0094*/ 	.word	0x00000300


	//   ....[3]....
        /*0098*/ 	.word	0x00000350


	//   ....[4]....
        /*009c*/ 	.word	0x00000380


	//   ....[5]....
        /*00a0*/ 	.word	0x000003a0


	//----- nvinfo : EIATTR_CBANK_PARAM_SIZE
	.align		4
.L_77:
        /*00a4*/ 	.byte	0x03, 0x19
        /*00a6*/ 	.short	0x0020


	//----- nvinfo : EIATTR_PARAM_CBANK
	.align		4
        /*00a8*/ 	.byte	0x04, 0x0a
        /*00aa*/ 	.short	(.L_79 - .L_78)
	.align		4
.L_78:
        /*00ac*/ 	.word	index@(.nv.constant0.paintCircleKernel)
        /*00b0*/ 	.short	0x0380
        /*00b2*/ 	.short	0x0020


	//----- nvinfo : EIATTR_SW_WAR
	.align		4
.L_79:
        /*00b4*/ 	.byte	0x04, 0x36
        /*00b6*/ 	.short	(.L_81 - .L_80)
.L_80:
        /*00b8*/ 	.word	0x00000008
.L_81:


//--------------------- .nv.info.renderGridKernel --------------------------
	.section	.nv.info.renderGridKernel,"",@"SHT_CUDA_INFO"
	.sectionflags	@""
	.align	4


	//----- nvinfo : EIATTR_CUDA_API_VERSION
	.align		4
        /*0000*/ 	.byte	0x04, 0x37
        /*0002*/ 	.short	(.L_83 - .L_82)
.L_82:
        /*0004*/ 	.word	0x00000082


	//----- nvinfo : EIATTR_KPARAM_INFO
	.align		4
.L_83:
        /*0008*/ 	.byte	0x04, 0x17
        /*000a*/ 	.short	(.L_85 - .L_84)
.L_84:
        /*000c*/ 	.word	0x00000000
        /*0010*/ 	.short	0x0003
        /*0012*/ 	.short	0x0014
        /*0014*/ 	.byte	0x00, 0xf0, 0x11, 0x00


	//----- nvinfo : EIATTR_KPARAM_INFO
	.align		4
.L_85:
        /*0018*/ 	.byte	0x04, 0x17
        /*001a*/ 	.short	(.L_87 - .L_86)
.L_86:
        /*001c*/ 	.word	0x00000000
        /*0020*/ 	.short	0x0002
        /*0022*/ 	.short	0x0010
        /*0024*/ 	.byte	0x00, 0xf0, 0x11, 0x00


	//----- nvinfo : EIATTR_KPARAM_INFO
	.align		4
.L_87:
        /*0028*/ 	.byte	0x04, 0x17
        /*002a*/ 	.short	(.L_89 - .L_88)
.L_88:
        /*002c*/ 	.word	0x00000000
        /*0030*/ 	.short	0x0001
        /*0032*/ 	.short	0x0008
        /*0034*/ 	.byte	0x00, 0xf5, 0x21, 0x00


	//----- nvinfo : EIATTR_KPARAM_INFO
	.align		4
.L_89:
        /*0038*/ 	.byte	0x04, 0x17
        /*003a*/ 	.short	(.L_91 - .L_90)
.L_90:
        /*003c*/ 	.word	0x00000000
        /*0040*/ 	.short	0x0000
        /*0042*/ 	.short	0x0000
        /*0044*/ 	.byte	0x00, 0xf5, 0x21, 0x00


	//----- nvinfo : EIATTR_SPARSE_MMA_MASK
	.align		4
.L_91:
        /*0048*/ 	.byte	0x03, 0x50
        /*004a*/ 	.short	0x0000


	//----- nvinfo : EIATTR_MAXREG_COUNT
	.align		4
        /*004c*/ 	.byte	0x03, 0x1b
        /*004e*/ 	.short	0x00ff


	//----- nvinfo : EIATTR_MERCURY_ISA_VERSION
	.align		4
        /*0050*/ 	.byte	0x03, 0x5f
        /*0052*/ 	.short	0x0101


	//----- nvinfo : EIATTR_VRC_CTA_INIT_COUNT
	.align		4
        /*0054*/ 	.byte	0x02, 0x4a
	.zero		1
	.zero		1


	//----- nvinfo : EIATTR_EXIT_INSTR_OFFSETS
	.align		4
        /*0058*/ 	.byte	0x04, 0x1c
        /*005a*/ 	.short	(.L_93 - .L_92)


	//   ....[0]....
.L_92:
        /*005c*/ 	.word	0x00000080


	//   ....[1]....
        /*0060*/ 	.word	0x00000310


	//----- nvinfo : EIATTR_CRS_STACK_SIZE
	.align		4
.L_93:
        /*0064*/ 	.byte	0x04, 0x1e
        /*0066*/ 	.short	(.L_95 - .L_94)
.L_94:
        /*0068*/ 	.word	0x00000000


	//----- nvinfo : EIATTR_CBANK_PARAM_SIZE
	.align		4
.L_95:
        /*006c*/ 	.byte	0x03, 0x19
        /*006e*/ 	.short	0x0018


	//----- nvinfo : EIATTR_PARAM_CBANK
	.align		4
        /*0070*/ 	.byte	0x04, 0x0a
        /*0072*/ 	.short	(.L_97 - .L_96)
	.align		4
.L_96:
        /*0074*/ 	.word	index@(.nv.constant0.renderGridKernel)
        /*0078*/ 	.short	0x0380
        /*007a*/ 	.short	0x0018


	//----- nvinfo : EIATTR_SW_WAR
	.align		4
.L_97:
        /*007c*/ 	.byte	0x04, 0x36
        /*007e*/ 	.short	(.L_99 - .L_98)
.L_98:
        /*0080*/ 	.word	0x00000008
.L_99:


//--------------------- .nv.info.updateSettleKernel --------------------------
	.section	.nv.info.updateSettleKernel,"",@"SHT_CUDA_INFO"
	.sectionflags	@""
	.align	4


	//----- nvinfo : EIATTR_CUDA_API_VERSION
	.align		4
        /*0000*/ 	.byte	0x04, 0x37
        /*0002*/ 	.short	(.L_101 - .L_100)
.L_100:
        /*0004*/ 	.word	0x00000082


	//----- nvinfo : EIATTR_KPARAM_INFO
	.align		4
.L_101:
        /*0008*/ 	.byte	0x04, 0x17
        /*000a*/ 	.short	(.L_103 - .L_102)
.L_102:
        /*000c*/ 	.word	0x00000000
        /*0010*/ 	.short	0x0003
        /*0012*/ 	.short	0x0010
        /*0014*/ 	.byte	0x00, 0xf0, 0x11, 0x00


	//----- nvinfo : EIATTR_KPARAM_INFO
	.align		4
.L_103:
        /*0018*/ 	.byte	0x04, 0x17
        /*001a*/ 	.short	(.L_105 - .L_104)
.L_104:
        /*001c*/ 	.word	0x00000000
        /*0020*/ 	.short	0x0002
        /*0022*/ 	.short	0x000c
        /*0024*/ 	.byte	0x00, 0xf0, 0x11, 0x00


	//----- nvinfo : EIATTR_KPARAM_INFO
	.align		4
.L_105:
        /*0028*/ 	.byte	0x04, 0x17
        /*002a*/ 	.short	(.L_107 - .L_106)
.L_106:
        /*002c*/ 	.word	0x00000000
        /*0030*/ 	.short	0x0001
        /*0032*/ 	.short	0x0008
        /*0034*/ 	.byte	0x00, 0xf0, 0x11, 0x00


	//----- nvinfo : EIATTR_KPARAM_INFO
	.align		4
.L_107:
        /*0038*/ 	.byte	0x04, 0x17
        /*003a*/ 	.short	(.L_109 - .L_108)
.L_108:
        /*003c*/ 	.word	0x00000000
        /*0040*/ 	.short	0x0000
        /*0042*/ 	.short	0x0000
        /*0044*/ 	.byte	0x00, 0xf5, 0x21, 0x00


	//----- nvinfo : EIATTR_SPARSE_MMA_MASK
	.align		4
.L_109:
        /*0048*/ 	.byte	0x03, 0x50
        /*004a*/ 	.short	0x0000


	//----- nvinfo : EIATTR_MAXREG_COUNT
	.align		4
        /*004c*/ 	.byte	0x03, 0x1b
        /*004e*/ 	.short	0x00ff


	//----- nvinfo : EIATTR_MERCURY_ISA_VERSION
	.align		4
        /*0050*/ 	.byte	0x03, 0x5f
        /*0052*/ 	.short	0x0101


	//----- nvinfo : EIATTR_VRC_CTA_INIT_COUNT
	.align		4
        /*0054*/ 	.byte	0x02, 0x4a
	.zero		1
	.zero		1


	//----- nvinfo : EIATTR_EXIT_INSTR_OFFSETS
	.align		4
        /*0058*/ 	.byte	0x04, 0x1c
        /*005a*/ 	.short	(.L_111 - .L_110)


	//   ....[0]....
.L_110:
        /*005c*/ 	.word	0x00000080


	//   ....[1]....
        /*0060*/ 	.word	0x000000e0


	//   ....[2]....
        /*0064*/ 	.word	0x00000290


	//   ....[3]....
        /*0068*/ 	.word	0x000002d0


	//   ....[4]....
        /*006c*/ 	.word	0x000003d0


	//   ....[5]....
        /*0070*/ 	.word	0x00000480


	//   ....[6]....
        /*0074*/ 	.word	0x00000520


	//   ....[7]....
        /*0078*/ 	.word	0x00000540


	//   ....[8]....
        /*007c*/ 	.word	0x000005a0


	//   ....[9]....
        /*0080*/ 	.word	0x000005c0


	//   ....[10]....
        /*0084*/ 	.word	0x00000660


	//   ....[11]....
        /*0088*/ 	.word	0x00000700


	//   ....[12]....
        /*008c*/ 	.word	0x000007b0


	//   ....[13]....
        /*0090*/ 	.word	0x000007d0


	//   ....[14]....
        /*0094*/ 	.word	0x00000830


	//   ....[15]....
        /*0098*/ 	.word	0x00000850


	//----- nvinfo : EIATTR_CRS_STACK_SIZE
	.align		4
.L_111:
        /*009c*/ 	.byte	0x04, 0x1e
        /*009e*/ 	.short	(.L_113 - .L_112)
.L_112:
        /*00a0*/ 	.word	0x00000000


	//----- nvinfo : EIATTR_CBANK_PARAM_SIZE
	.align		4
.L_113:
        /*00a4*/ 	.byte	0x03, 0x19
        /*00a6*/ 	.short	0x0014


	//----- nvinfo : EIATTR_PARAM_CBANK
	.align		4
        /*00a8*/ 	.byte	0x04, 0x0a
        /*00aa*/ 	.short	(.L_115 - .L_114)
	.align		4
.L_114:
        /*00ac*/ 	.word	index@(.nv.constant0.updateSettleKernel)
        /*00b0*/ 	.short	0x0380
        /*00b2*/ 	.short	0x0014


	//----- nvinfo : EIATTR_SW_WAR
	.align		4
.L_115:
        /*00b4*/ 	.byte	0x04, 0x36
        /*00b6*/ 	.short	(.L_117 - .L_116)
.L_116:
        /*00b8*/ 	.word	0x00000008
.L_117:


//--------------------- .nv.info.updateGravityKernel --------------------------
	.section	.nv.info.updateGravityKernel,"",@"SHT_CUDA_INFO"
	.sectionflags	@""
	.align	4


	//----- nvinfo : EIATTR_CUDA_API_VERSION
	.align		4
        /*0000*/ 	.byte	0x04, 0x37
        /*0002*/ 	.short	(.L_119 - .L_118)
.L_118:
        /*0004*/ 	.word	0x00000082


	//----- nvinfo : EIATTR_KPARAM_INFO
	.align		4
.L_119:
        /*0008*/ 	.byte	0x04, 0x17
        /*000a*/ 	.short	(.L_121 - .L_120)
.L_120:
        /*000c*/ 	.word	0x00000000
        /*0010*/ 	.short	0x0003
        /*0012*/ 	.short	0x0010
        /*0014*/ 	.byte	0x00, 0xf0, 0x11, 0x00


	//----- nvinfo : EIATTR_KPARAM_INFO
	.align		4
.L_121:
        /*0018*/ 	.byte	0x04, 0x17
        /*001a*/ 	.short	(.L_123 - .L_122)
.L_122:
        /*001c*/ 	.word	0x00000000
        /*0020*/ 	.short	0x0002
        /*0022*/ 	.short	0x000c
        /*0024*/ 	.byte	0x00, 0xf0, 0x11, 0x00


	//----- nvinfo : EIATTR_KPARAM_INFO
	.align		4
.L_123:
        /*0028*/ 	.byte	0x04, 0x17
        /*002a*/ 	.short	(.L_125 - .L_124)
.L_124:
        /*002c*/ 	.word	0x00000000
        /*0030*/ 	.short	0x0001
        /*0032*/ 	.short	0x0008
        /*0034*/ 	.byte	0x00, 0xf0, 0x11, 0x00


	//----- nvinfo : EIATTR_KPARAM_INFO
	.align		4
.L_125:
        /*0038*/ 	.byte	0x04, 0x17
        /*003a*/ 	.short	(.L_127 - .L_126)
.L_126:
        /*003c*/ 	.word	0x00000000
        /*0040*/ 	.short	0x0000
        /*0042*/ 	.short	0x0000
        /*0044*/ 	.byte	0x00, 0xf5, 0x21, 0x00


	//----- nvinfo : EIATTR_SPARSE_MMA_MASK
	.align		4
.L_127:
        /*0048*/ 	.byte	0x03, 0x50
        /*004a*/ 	.short	0x0000


	//----- nvinfo : EIATTR_MAXREG_COUNT
	.align		4
        /*004c*/ 	.byte	0x03, 0x1b
        /*004e*/ 	.short	0x00ff


	//----- nvinfo : EIATTR_MERCURY_ISA_VERSION
	.align		4
        /*0050*/ 	.byte	0x03, 0x5f
        /*0052*/ 	.short	0x0101


	//----- nvinfo : EIATTR_VRC_CTA_INIT_COUNT
	.align		4
        /*0054*/ 	.byte	0x02, 0x4a
	.zero		1
	.zero		1


	//----- nvinfo : EIATTR_EXIT_INSTR_OFFSETS
	.align		4
        /*0058*/ 	.byte	0x04, 0x1c
        /*005a*/ 	.short	(.L_129 - .L_128)


	//   ....[0]....
.L_128:
        /*005c*/ 	.word	0x00000080


	//   ....[1]....
        /*0060*/ 	.word	0x000000e0


	//   ....[2]....
        /*0064*/ 	.word	0x00000280


	//   ....[3]....
        /*0068*/ 	.word	0x000002e0


	//   ....[4]....
        /*006c*/ 	.word	0x00000300


	//----- nvinfo : EIATTR_CBANK_PARAM_SIZE
	.align		4
.L_129:
        /*0070*/ 	.byte	0x03, 0x19
        /*0072*/ 	.short	0x0014


	//----- nvinfo : EIATTR_PARAM_CBANK
	.align		4
        /*0074*/ 	.byte	0x04, 0x0a
        /*0076*/ 	.short	(.L_131 - .L_130)
	.align		4
.L_130:
        /*0078*/ 	.word	index@(.nv.constant0.updateGravityKernel)
        /*007c*/ 	.short	0x0380
        /*007e*/ 	.short	0x0014


	//----- nvinfo : EIATTR_SW_WAR
	.align		4
.L_131:
        /*0080*/ 	.byte	0x04, 0x36
        /*0082*/ 	.short	(.L_133 - .L_132)
.L_132:
        /*0084*/ 	.word	0x00000008
.L_133:


//--------------------- .nv.info.initGridKernel   --------------------------
	.section	.nv.info.initGridKernel,"",@"SHT_CUDA_INFO"
	.sectionflags	@""
	.align	4


	//----- nvinfo : EIATTR_CUDA_API_VERSION
	.align		4
        /*0000*/ 	.byte	0x04, 0x37
        /*0002*/ 	.short	(.L_135 - .L_134)
.L_134:
        /*0004*/ 	.word	0x00000082


	//----- nvinfo : EIATTR_KPARAM_INFO
	.align		4
.L_135:
        /*0008*/ 	.byte	0x04, 0x17
        /*000a*/ 	.short	(.L_137 - .L_136)
.L_136:
        /*000c*/ 	.word	0x00000000
        /*0010*/ 	.short	0x0002
        /*0012*/ 	.short	0x000c
        /*0014*/ 	.byte	0x00, 0xf0, 0x11, 0x00


	//----- nvinfo : EIATTR_KPARAM_INFO
	.align		4
.L_137:
        /*0018*/ 	.byte	0x04, 0x17
        /*001a*/ 	.short	(.L_139 - .L_138)
.L_138:
        /*001c*/ 	.word	0x00000000
        /*0020*/ 	.short	0x0001
        /*0022*/ 	.short	0x0008
        /*0024*/ 	.byte	0x00, 0xf0, 0x11, 0x00


	//----- nvinfo : EIATTR_KPARAM_INFO
	.align		4
.L_139:
        /*0028*/ 	.byte	0x04, 0x17
        /*002a*/ 	.short	(.L_141 - .L_140)
.L_140:
        /*002c*/ 	.word	0x00000000
        /*0030*/ 	.short	0x0000
        /*0032*/ 	.short	0x0000
        /*0034*/ 	.byte	0x00, 0xf5, 0x21, 0x00


	//----- nvinfo : EIATTR_SPARSE_MMA_MASK
	.align		4
.L_141:
        /*0038*/ 	.byte	0x03, 0x50
        /*003a*/ 	.short	0x0000


	//----- nvinfo : EIATTR_MAXREG_COUNT
	.align		4
        /*003c*/ 	.byte	0x03, 0x1b
        /*003e*/ 	.short	0x00ff


	//----- nvinfo : EIATTR_MERCURY_ISA_VERSION
	.align		4
        /*0040*/ 	.byte	0x03, 0x5f
        /*0042*/ 	.short	0x0101


	//----- nvinfo : EIATTR_VRC_CTA_INIT_COUNT
	.align		4
        /*0044*/ 	.byte	0x02, 0x4a
	.zero		1
	.zero		1


	//----- nvinfo : EIATTR_EXIT_INSTR_OFFSETS
	.align		4
        /*0048*/ 	.byte	0x04, 0x1c
        /*004a*/ 	.short	(.L_143 - .L_142)


	//   ....[0]....
.L_142:
        /*004c*/ 	.word	0x00000080


	//   ....[1]....
        /*0050*/ 	.word	0x00000310


	//----- nvinfo : EIATTR_CBANK_PARAM_SIZE
	.align		4
.L_143:
        /*0054*/ 	.byte	0x03, 0x19
        /*0056*/ 	.short	0x0010


	//----- nvinfo : EIATTR_PARAM_CBANK
	.align		4
        /*0058*/ 	.byte	0x04, 0x0a
        /*005a*/ 	.short	(.L_145 - .L_144)
	.align		4
.L_144:
        /*005c*/ 	.word	index@(.nv.constant0.initGridKernel)
        /*0060*/ 	.short	0x0380
        /*0062*/ 	.short	0x0010


	//----- nvinfo : EIATTR_SW_WAR
	.align		4
.L_145:
        /*0064*/ 	.byte	0x04, 0x36
        /*0066*/ 	.short	(.L_147 - .L_146)
.L_146:
        /*0068*/ 	.word	0x00000008
.L_147:


//--------------------- .nv.callgraph             --------------------------
	.section	.nv.callgraph,"",@"SHT_CUDA_CALLGRAPH"
	.align	4
	.sectionentsize	8
	.align		4
        /*0000*/ 	.word	0x00000000
	.align		4
        /*0004*/ 	.word	0xffffffff
	.align		4
        /*0008*/ 	.word	0x00000000
	.align		4
        /*000c*/ 	.word	0xfffffffe
	.align		4
        /*0010*/ 	.word	0x00000000
	.align		4
        /*0014*/ 	.word	0xfffffffd
	.align		4
        /*0018*/ 	.word	0x00000000
	.align		4
        /*001c*/ 	.word	0xfffffffc


//--------------------- .text.paintRectKernel     --------------------------
	.section	.text.paintRectKernel,"ax",@progbits
	.align	128
        .global         paintRectKernel
        .type           paintRectKernel,@function
        .size           paintRectKernel,(.L_x_25 - paintRectKernel)
        .other          paintRectKernel,@"STO_CUDA_ENTRY STV_DEFAULT"
paintRectKernel:
.text.paintRectKernel:
[----:B------:R-:W-:Y:S01]  /*0000*/  LDC R1, c[0x0][0x37c] ;  /* 0x0000df00ff017b82 */ /* 0x000fe20000000800 */
[----:B------:R-:W0:Y:S07]  /*0010*/  S2R R0, SR_TID.X ;  /* 0x0000000000007919 */ /* 0x000e2e0000002100 */
[----:B------:R-:W0:Y:S08]  /*0020*/  S2UR UR4, SR_CTAID.X ;  /* 0x00000000000479c3 */ /* 0x000e300000002500 */
[----:B------:R-:W0:Y:S08]  /*0030*/  LDC R7, c[0x0][0x360] ;  /* 0x0000d800ff077b82 */ /* 0x000e300000000800 */
[----:B------:R-:W1:Y:S01]  /*0040*/  LDC.64 R2, c[0x0][0x388] ;  /* 0x0000e200ff027b82 */ /* 0x000e620000000a00 */
[----:B0-----:R-:W-:-:S02]  /*0050*/  IMAD R7, R7, UR4, R0 ;  /* 0x0000000407077c24 */ /* 0x001fc4000f8e0200 */
[----:B-1----:R-:W-:-:S05]  /*0060*/  IMAD R0, R3, R2, RZ ;  /* 0x0000000203007224 */ /* 0x002fca00078e02ff */
[----:B------:R-:W-:-:S13]  /*0070*/  ISETP.GE.AND P0, PT, R7, R0, PT ;  /* 0x000000000700720c */ /* 0x000fda0003f06270 */
[----:B------:R-:W-:Y:S05]  /*0080*/  @P0 EXIT ;  /* 0x000000000000094d */ /* 0x000fea0003800000 */
[----:B------:R-:W-:Y:S01]  /*0090*/  IABS R3, R2 ;  /* 0x0000000200037213 */ /* 0x000fe20000000000 */
[----:B------:R-:W0:Y:S03]  /*00a0*/  LDCU.128 UR8, c[0x0][0x390] ;  /* 0x00007200ff0877ac */ /* 0x000e260008000c00 */
[----:B------:R-:W1:Y:S08]  /*00b0*/  I2F.RP R0, R3 ;  /* 0x0000000300007306 */ /* 0x000e700000209400 */
[----:B-1----:R-:W1:Y:S01]  /*00c0*/  MUFU.RCP R0, R0 ;  /* 0x0000000000007308 */ /* 0x002e620000001000 */
[----:B0-----:R-:W-:-:S02]  /*00d0*/  UIADD3 UR4, UPT, UPT, UR10, UR8, URZ ;  /* 0x000000080a047290 */ /* 0x001fc4000fffe0ff */
[----:B------:R-:W-:Y:S01]  /*00e0*/  UIADD3 UR5, UPT, UPT, UR9, UR11, URZ ;  /* 0x0000000b09057290 */ /* 0x000fe2000fffe0ff */
[----:B-1----:R-:W-:-:S04]  /*00f0*/  VIADD R4, R0, 0xffffffe ;  /* 0x0ffffffe00047836 */ /* 0x002fc80000000000 */
[----:B------:R0:W1:Y:S02]  /*0100*/  F2I.FTZ.U32.TRUNC.NTZ R5, R4 ;  /* 0x0000000400057305 */ /* 0x000064000021f000 */
[----:B0-----:R-:W-:Y:S02]  /*0110*/  IMAD.MOV.U32 R4, RZ, RZ, RZ ;  /* 0x000000ffff047224 */ /* 0x001fe400078e00ff */
[----:B-1----:R-:W-:-:S04]  /*0120*/  IMAD.MOV R6, RZ, RZ, -R5 ;  /* 0x000000ffff067224 */ /* 0x002fc800078e0a05 */
[----:B------:R-:W-:Y:S01]  /*0130*/  IMAD R9, R6, R3, RZ ;  /* 0x0000000306097224 */ /* 0x000fe200078e02ff */
[----:B------:R-:W-:-:S03]  /*0140*/  IABS R6, R7 ;  /* 0x0000000700067213 */ /* 0x000fc60000000000 */
[----:B------:R-:W-:-:S06]  /*0150*/  IMAD.HI.U32 R5, R5, R9, R4 ;  /* 0x0000000905057227 */ /* 0x000fcc00078e0004 */
[----:B------:R-:W-:-:S05]  /*0160*/  IMAD.HI.U32 R5, R5, R6, RZ ;  /* 0x0000000605057227 */ /* 0x000fca00078e00ff */
[----:B------:R-:W-:-:S05]  /*0170*/  IADD3 R0, PT, PT, -R5, RZ, RZ ;  /* 0x000000ff05007210 */ /* 0x000fca0007ffe1ff */
[----:B------:R-:W-:-:S05]  /*0180*/  IMAD R0, R3, R0, R6 ;  /* 0x0000000003007224 */ /* 0x000fca00078e0206 */
[----:B------:R-:W-:-:S13]  /*0190*/  ISETP.GT.U32.AND P2, PT, R3, R0, PT ;  /* 0x000000000300720c */ /* 0x000fda0003f44070 */
[----:B------:R-:W-:Y:S02]  /*01a0*/  @!P2 IMAD.IADD R0, R0, 0x1, -R3 ;  /* 0x000000010000a824 */ /* 0x000fe400078e0a03 */
[----:B------:R-:W-:Y:S01]  /*01b0*/  @!P2 VIADD R5, R5, 0x1 ;  /* 0x000000010505a836 */ /* 0x000fe20000000000 */
[----:B------:R-:W-:Y:S02]  /*01c0*/  ISETP.NE.AND P2, PT, R2, RZ, PT ;  /* 0x000000ff0200720c */ /* 0x000fe40003f45270 */
[----:B------:R-:W-:Y:S02]  /*01d0*/  ISETP.GE.U32.AND P0, PT, R0, R3, PT ;  /* 0x000000030000720c */ /* 0x000fe40003f06070 */
[----:B------:R-:W-:-:S04]  /*01e0*/  LOP3.LUT R0, R7, R2, RZ, 0x3c, !PT ;  /* 0x0000000207007212 */ /* 0x000fc800078e3cff */
[----:B------:R-:W-:-:S07]  /*01f0*/  ISETP.GE.AND P1, PT, R0, RZ, PT ;  /* 0x000000ff0000720c */ /* 0x000fce0003f26270 */
[----:B------:R-:W-:-:S06]  /*0200*/  @P0 IADD3 R5, PT, PT, R5, 0x1, RZ ;  /* 0x0000000105050810 */ /* 0x000fcc0007ffe0ff */
[----:B------:R-:W-:Y:S01]  /*0210*/  @!P1 IMAD.MOV R5, RZ, RZ, -R5 ;  /* 0x000000ffff059224 */ /* 0x000fe200078e0a05 */
[----:B------:R-:W-:-:S04]  /*0220*/  @!P2 LOP3.LUT R5, RZ, R2, RZ, 0x33, !PT ;  /* 0x00000002ff05a212 */ /* 0x000fc800078e33ff */
[C---:B------:R-:W-:Y:S02]  /*0230*/  IADD3 R0, PT, PT, -R5.reuse, RZ, RZ ;  /* 0x000000ff05007210 */ /* 0x040fe40007ffe1ff */
[----:B------:R-:W-:-:S03]  /*0240*/  ISETP.GE.AND P0, PT, R5, UR9, PT ;  /* 0x0000000905007c0c */ /* 0x000fc6000bf06270 */
[----:B------:R-:W-:-:S05]  /*0250*/  IMAD R2, R2, R0, R7 ;  /* 0x0000000002027224 */ /* 0x000fca00078e0207 */
[----:B------:R-:W-:-:S04]  /*0260*/  ISETP.LT.OR P0, PT, R2, UR8, !P0 ;  /* 0x0000000802007c0c */ /* 0x000fc8000c701670 */
[----:B------:R-:W-:-:S04]  /*0270*/  ISETP.GE.OR P0, PT, R2, UR4, P0 ;  /* 0x0000000402007c0c */ /* 0x000fc80008706670 */
[----:B------:R-:W-:-:S13]  /*0280*/  ISETP.GE.OR P0, PT, R5, UR5, P0 ;  /* 0x0000000505007c0c */ /* 0x000fda0008706670 */
[----:B------:R-:W-:Y:S05]  /*0290*/  @P0 EXIT ;  /* 0x000000000000094d */ /* 0x000fea0003800000 */
[----:B------:R-:W0:Y:S01]  /*02a0*/  LDC.64 R2, c[0x0][0x380] ;  /* 0x0000e000ff027b82 */ /* 0x000e220000000a00 */
[----:B------:R-:W1:Y:S07]  /*02b0*/  LDCU.64 UR4, c[0x0][0x358] ;  /* 0x00006b00ff0477ac */ /* 0x000e6e0008000a00 */
[----:B------:R-:W1:Y:S01]  /*02c0*/  LDC R5, c[0x0][0x3a0] ;  /* 0x0000e800ff057b82 */ /* 0x000e620000000800 */
[----:B0-----:R-:W-:-:S05]  /*02d0*/  IMAD.WIDE R2, R7, 0x4, R2 ;  /* 0x0000000407027825 */ /* 0x001fca00078e0202 */
[----:B-1----:R-:W-:Y:S01]  /*02e0*/  STG.E desc[UR4][R2.64], R5 ;  /* 0x0000000502007986 */ /* 0x002fe2000c101904 */
[----:B------:R-:W-:Y:S05]  /*02f0*/  EXIT ;  /* 0x000000000000794d */ /* 0x000fea0003800000 */
.L_x_0:
[----:B------:R-:W-:-:S00]  /*0300*/  BRA `(.L_x_0) ;  /* 0xfffffffc00fc7947 */ /* 0x000fc0000383ffff */
[----:B------:R-:W-:-:S00]  /*0310*/  NOP ;  /* 0x0000000000007918 */ /* 0x000fc00000000000 */
        /* <DEDUP_REMOVED lines=14> */
.L_x_25:


//--------------------- .text.paintCircleKernel   --------------------------
	.section	.text.paintCircleKernel,"ax",@progbits
	.align	128
        .global         paintCircleKernel
        .type           paintCircleKernel,@function
        .size           paintCircleKernel,(.L_x_26 - paintCircleKernel)
        .other          paintCircleKernel,@"STO_CUDA_ENTRY STV_DEFAULT"
paintCircleKernel:
.text.paintCircleKernel:
        /* <DEDUP_REMOVED lines=10> */
[----:B------:R-:W0:Y:S03]  /*00a0*/  LDCU.64 UR6, c[0x0][0x390] ;  /* 0x00007200ff0677ac */ /* 0x000e260008000a00 */
[----:B------:R-:W1:Y:S01]  /*00b0*/  I2F.RP R0, R3 ;  /* 0x0000000300007306 */ /* 0x000e620000209400 */
[----:B------:R-:W2:Y:S07]  /*00c0*/  LDCU UR4, c[0x0][0x398] ;  /* 0x00007300ff0477ac */ /* 0x000eae0008000800 */
[----:B-1----:R-:W1:Y:S01]  /*00d0*/  MUFU.RCP R0, R0 ;  /* 0x0000000000007308 */ /* 0x002e620000001000 */
[----:B--2---:R-:W-:Y:S01]  /*00e0*/  UIMAD UR4, UR4, UR4, URZ ;  /* 0x00000004040472a4 */ /* 0x004fe2000f8e02ff */
[----:B-1----:R-:W-:-:S06]  /*00f0*/  VIADD R6, R0, 0xffffffe ;  /* 0x0ffffffe00067836 */ /* 0x002fcc0000000000 */
[----:B------:R1:W2:Y:S02]  /*0100*/  F2I.FTZ.U32.TRUNC.NTZ R7, R6 ;  /* 0x0000000600077305 */ /* 0x0002a4000021f000 */
[----:B-1----:R-:W-:Y:S02]  /*0110*/  HFMA2 R6, -RZ, RZ, 0, 0 ;  /* 0x00000000ff067431 */ /* 0x002fe400000001ff */
[----:B--2---:R-:W-:-:S04]  /*0120*/  IMAD.MOV R4, RZ, RZ, -R7 ;  /* 0x000000ffff047224 */ /* 0x004fc800078e0a07 */
[----:B------:R-:W-:Y:S01]  /*0130*/  IMAD R9, R4, R3, RZ ;  /* 0x0000000304097224 */ /* 0x000fe200078e02ff */
[----:B------:R-:W-:-:S03]  /*0140*/  IABS R4, R5 ;  /* 0x0000000500047213 */ /* 0x000fc60000000000 */
[----:B------:R-:W-:-:S06]  /*0150*/  IMAD.HI.U32 R7, R7, R9, R6 ;  /* 0x0000000907077227 */ /* 0x000fcc00078e0006 */
[----:B------:R-:W-:-:S04]  /*0160*/  IMAD.HI.U32 R7, R7, R4, RZ ;  /* 0x0000000407077227 */ /* 0x000fc800078e00ff */
[----:B------:R-:W-:-:S04]  /*0170*/  IMAD.MOV R0, RZ, RZ, -R7 ;  /* 0x000000ffff007224 */ /* 0x000fc800078e0a07 */
[----:B------:R-:W-:-:S05]  /*0180*/  IMAD R0, R3, R0, R4 ;  /* 0x0000000003007224 */ /* 0x000fca00078e0204 */
[----:B------:R-:W-:-:S13]  /*0190*/  ISETP.GT.U32.AND P2, PT, R3, R0, PT ;  /* 0x000000000300720c */ /* 0x000fda0003f44070 */
[-C--:B------:R-:W-:Y:S01]  /*01a0*/  @!P2 IADD3 R0, PT, PT, R0, -R3.reuse, RZ ;  /* 0x800000030000a210 */ /* 0x080fe20007ffe0ff */
        /* <DEDUP_REMOVED lines=9> */
[----:B0-----:R-:W-:-:S03]  /*0240*/  IADD3 R7, PT, PT, R7, -UR7, RZ ;  /* 0x8000000707077c10 */ /* 0x001fc6000fffe0ff */
[----:B------:R-:W-:-:S04]  /*0250*/  IMAD R2, R2, R0, R5 ;  /* 0x0000000002027224 */ /* 0x000fc800078e0205 */
[----:B------:R-:W-:-:S04]  /*0260*/  VIADD R2, R2, -UR6 ;  /* 0x8000000602027c36 */ /* 0x000fc80008000000 */
[----:B------:R-:W-:-:S04]  /*0270*/  IMAD R2, R2, R2, RZ ;  /* 0x0000000202027224 */ /* 0x000fc800078e02ff */
[----:B------:R-:W-:-:S05]  /*0280*/  IMAD R2, R7, R7, R2 ;  /* 0x0000000707027224 */ /* 0x000fca00078e0202 */
[----:B------:R-:W-:-:S13]  /*0290*/  ISETP.GT.U32.AND P0, PT, R2, UR4, PT ;  /* 0x0000000402007c0c */ /* 0x000fda000bf04070 */
[----:B------:R-:W-:Y:S05]  /*02a0*/  @P0 EXIT ;  /* 0x000000000000094d */ /* 0x000fea0003800000 */
[----:B------:R-:W0:Y:S01]  /*02b0*/  LDC.64 R2, c[0x0][0x380] ;  /* 0x0000e000ff027b82 */ /* 0x000e220000000a00 */
[----:B------:R-:W1:Y:S01]  /*02c0*/  LDCU.64 UR4, c[0x0][0x358] ;  /* 0x00006b00ff0477ac */ /* 0x000e620008000a00 */
[----:B0-----:R-:W-:-:S05]  /*02d0*/  IMAD.WIDE R2, R5, 0x4, R2 ;  /* 0x0000000405027825 */ /* 0x001fca00078e0202 */
[----:B-1----:R-:W2:Y:S02]  /*02e0*/  LDG.E R0, desc[UR4][R2.64] ;  /* 0x0000000402007981 */ /* 0x002ea4000c1e1900 */
[----:B--2---:R-:W-:-:S13]  /*02f0*/  ISETP.NE.AND P0, PT, R0, 0x2, PT ;  /* 0x000000020000780c */ /* 0x004fda0003f05270 */
[----:B------:R-:W-:Y:S05]  /*0300*/  @!P0 EXIT ;  /* 0x000000000000894d */ /* 0x000fea0003800000 */
[----:B------:R-:W0:Y:S02]  /*0310*/  LDC R5, c[0x0][0x39c] ;  /* 0x0000e700ff057b82 */ /* 0x000e240000000800 */
[----:B0-----:R-:W-:-:S13]  /*0320*/  ISETP.NE.AND P0, PT, R5, 0x1, PT ;  /* 0x000000010500780c */ /* 0x001fda0003f05270 */
[----:B------:R-:W-:Y:S05]  /*0330*/  @P0 BRA `(.L_x_1) ;  /* 0x0000000000140947 */ /* 0x000fea0003800000 */
[----:B------:R-:W-:-:S13]  /*0340*/  ISETP.NE.AND P0, PT, R0, RZ, PT ;  /* 0x000000ff0000720c */ /* 0x000fda0003f05270 */
[----:B------:R-:W-:Y:S05]  /*0350*/  @P0 EXIT ;  /* 0x000000000000094d */ /* 0x000fea0003800000 */
[----:B------:R-:W-:-:S05]  /*0360*/  IMAD.MOV.U32 R5, RZ, RZ, 0x1 ;  /* 0x00000001ff057424 */ /* 0x000fca00078e00ff */
[----:B------:R-:W-:Y:S01]  /*0370*/  STG.E desc[UR4][R2.64], R5 ;  /* 0x0000000502007986 */ /* 0x000fe2000c101904 */
[----:B------:R-:W-:Y:S05]  /*0380*/  EXIT ;  /* 0x000000000000794d */ /* 0x000fea0003800000 */
.L_x_1:
[----:B------:R-:W-:Y:S01]  /*0390*/  STG.E desc[UR4][R2.64], R5 ;  /* 0x0000000502007986 */ /* 0x000fe2000c101904 */
[----:B------:R-:W-:Y:S05]  /*03a0*/  EXIT ;  /* 0x000000000000794d */ /* 0x000fea0003800000 */
.L_x_2:
        /* <DEDUP_REMOVED lines=13> */
.L_x_26:


//--------------------- .text.renderGridKernel    --------------------------
	.section	.text.renderGridKernel,"ax",@progbits
	.align	128
        .global         renderGridKernel
        .type           renderGridKernel,@function
        .size           renderGridKernel,(.L_x_27 - renderGridKernel)
        .other          renderGridKernel,@"STO_CUDA_ENTRY STV_DEFAULT"
renderGridKernel:
.text.renderGridKernel:
[----:B------:R-:W-:Y:S01]  /*0000*/  LDC R1, c[0x0][0x37c] ;  /* 0x0000df00ff017b82 */ /* 0x000fe20000000800 */
[----:B------:R-:W0:Y:S01]  /*0010*/  S2R R8, SR_CTAID.X ;  /* 0x0000000000087919 */ /* 0x000e220000002500 */
[----:B------:R-:W1:Y:S01]  /*0020*/  LDCU.64 UR4, c[0x0][0x390] ;  /* 0x00007200ff0477ac */ /* 0x000e620008000a00 */
[----:B------:R-:W0:Y:S01]  /*0030*/  S2R R5, SR_TID.X ;  /* 0x0000000000057919 */ /* 0x000e220000002100 */
[----:B------:R-:W0:Y:S01]  /*0040*/  LDCU UR6, c[0x0][0x360] ;  /* 0x00006c00ff0677ac */ /* 0x000e220008000800 */
[----:B-1----:R-:W-:Y:S01]  /*0050*/  UIMAD UR4, UR5, UR4, URZ ;  /* 0x00000004050472a4 */ /* 0x002fe2000f8e02ff */
[----:B0-----:R-:W-:-:S05]  /*0060*/  IMAD R5, R8, UR6, R5 ;  /* 0x0000000608057c24 */ /* 0x001fca000f8e0205 */
[----:B------:R-:W-:-:S13]  /*0070*/  ISETP.GE.AND P0, PT, R5, UR4, PT ;  /* 0x0000000405007c0c */ /* 0x000fda000bf06270 */
[----:B------:R-:W-:Y:S05]  /*0080*/  @P0 EXIT ;  /* 0x000000000000094d */ /* 0x000fea0003800000 */
[----:B------:R-:W0:Y:S01]  /*0090*/  LDC.64 R2, c[0x0][0x380] ;  /* 0x0000e000ff027b82 */ /* 0x000e220000000a00 */
[----:B------:R-:W1:Y:S01]  /*00a0*/  LDCU.64 UR4, c[0x0][0x358] ;  /* 0x00006b00ff0477ac */ /* 0x000e620008000a00 */
[----:B0-----:R-:W-:-:S06]  /*00b0*/  IMAD.WIDE R2, R5, 0x4, R2 ;  /* 0x0000000405027825 */ /* 0x001fcc00078e0202 */
[----:B-1----:R-:W2:Y:S01]  /*00c0*/  LDG.E R2, desc[UR4][R2.64] ;  /* 0x0000000402027981 */ /* 0x002ea2000c1e1900 */
[----:B------:R-:W-:Y:S01]  /*00d0*/  BSSY.RECONVERGENT B0, `(.L_x_3) ;  /* 0x0000019000007945 */ /* 0x000fe20003800200 */
[----:B------:R-:W-:Y:S02]  /*00e0*/  IMAD.MOV.U32 R0, RZ, RZ, 0x64 ;  /* 0x00000064ff007424 */ /* 0x000fe400078e00ff */
[----:B------:R-:W-:Y:S02]  /*00f0*/  IMAD.MOV.U32 R4, RZ, RZ, 0x64 ;  /* 0x00000064ff047424 */ /* 0x000fe400078e00ff */
[----:B------:R-:W-:Y:S01]  /*0100*/  IMAD.MOV.U32 R6, RZ, RZ, 0x64 ;  /* 0x00000064ff067424 */ /* 0x000fe200078e00ff */
[----:B--2---:R-:W-:-:S13]  /*0110*/  ISETP.NE.AND P0, PT, R2, 0x2, PT ;  /* 0x000000020200780c */ /* 0x004fda0003f05270 */
[----:B------:R-:W-:Y:S05]  /*0120*/  @!P0 BRA `(.L_x_4) ;  /* 0x00000000004c8947 */ /* 0x000fea0003800000 */
[----:B------:R-:W-:-:S13]  /*0130*/  ISETP.NE.AND P0, PT, R2, 0x1, PT ;  /* 0x000000010200780c */ /* 0x000fda0003f05270 */
[----:B------:R-:W-:Y:S05]  /*0140*/  @P0 BRA `(.L_x_5) ;  /* 0x0000000000380947 */ /* 0x000fea0003800000 */
[----:B------:R-:W-:Y:S01]  /*0150*/  IMAD R0, R5, 0x11, R8 ;  /* 0x0000001105007824 */ /* 0x000fe200078e0208 */
[----:B------:R-:W-:Y:S01]  /*0160*/  MOV R6, 0xfffa ;  /* 0x0000fffa00067802 */ /* 0x000fe20000000f00 */
[----:B------:R-:W-:Y:S02]  /*0170*/  IMAD.MOV.U32 R4, RZ, RZ, 0x64 ;  /* 0x00000064ff047424 */ /* 0x000fe400078e00ff */
[----:B------:R-:W-:-:S05]  /*0180*/  IMAD.HI.U32 R3, R0, 0x8421085, RZ ;  /* 0x0842108500037827 */ /* 0x000fca00078e00ff */
[----:B------:R-:W-:-:S04]  /*0190*/  IADD3 R2, PT, PT, R0, -R3, RZ ;  /* 0x8000000300027210 */ /* 0x000fc80007ffe0ff */
[----:B------:R-:W-:-:S04]  /*01a0*/  LEA.HI R2, R2, R3, RZ, 0x1f ;  /* 0x0000000302027211 */ /* 0x000fc800078ff8ff */
[----:B------:R-:W-:-:S05]  /*01b0*/  SHF.R.U32.HI R3, RZ, 0x4, R2 ;  /* 0x00000004ff037819 */ /* 0x000fca0000011602 */
[----:B------:R-:W-:Y:S02]  /*01c0*/  IMAD R3, R3, -0x1f, R0 ;  /* 0xffffffe103037824 */ /* 0x000fe400078e0200 */
[----:B------:R-:W-:-:S03]  /*01d0*/  IMAD.MOV.U32 R0, RZ, RZ, 0x28 ;  /* 0x00000028ff007424 */ /* 0x000fc600078e00ff */
[----:B------:R-:W-:-:S04]  /*01e0*/  ISETP.GE.U32.AND P0, PT, R3, 0x5, PT ;  /* 0x000000050300780c */ /* 0x000fc80003f06070 */
[----:B------:R-:W-:Y:S02]  /*01f0*/  SEL R0, R0, 0x14, !P0 ;  /* 0x0000001400007807 */ /* 0x000fe40004000000 */
[----:B------:R-:W-:Y:S02]  /*0200*/  SEL R4, R4, 0xff82, P0 ;  /* 0x0000ff8204047807 */ /* 0x000fe40000000000 */
[----:B------:R-:W-:Y:S01]  /*0210*/  SEL R6, R6, 0xffdc, !P0 ;  /* 0x0000ffdc06067807 */ /* 0x000fe20004000000 */
[----:B------:R-:W-:Y:S06]  /*0220*/  BRA `(.L_x_4) ;  /* 0x00000000000c7947 */ /* 0x000fec0003800000 */
.L_x_5:
[----:B------:R-:W-:Y:S02]  /*0230*/  HFMA2 R6, -RZ, RZ, 0, 5.9604644775390625e-07 ;  /* 0x0000000aff067431 */ /* 0x000fe400000001ff */
[----:B------:R-:W-:Y:S02]  /*0240*/  IMAD.MOV.U32 R0, RZ, RZ, 0xa ;  /* 0x0000000aff007424 */ /* 0x000fe400078e00ff */
[----:B------:R-:W-:-:S07]  /*0250*/  IMAD.MOV.U32 R4, RZ, RZ, 0xa ;  /* 0x0000000aff047424 */ /* 0x000fce00078e00ff */
.L_x_4:
[----:B------:R-:W-:Y:S05]  /*0260*/  BSYNC.RECONVERGENT B0 ;  /* 0x0000000000007941 */ /* 0x000fea0003800200 */
.L_x_3:
[----:B------:R-:W0:Y:S01]  /*0270*/  LDCU.64 UR6, c[0x0][0x388] ;  /* 0x00007100ff0677ac */ /* 0x000e220008000a00 */
[----:B------:R-:W-:Y:S01]  /*0280*/  IMAD.SHL.U32 R5, R5, 0x4, RZ ;  /* 0x0000000405057824 */ /* 0x000fe200078e00ff */
[----:B------:R-:W-:-:S04]  /*0290*/  MOV R7, 0xff ;  /* 0x000000ff00077802 */ /* 0x000fc80000000f00 */
[----:B0-----:R-:W-:-:S04]  /*02a0*/  IADD3 R2, P0, PT, R5, UR6, RZ ;  /* 0x0000000605027c10 */ /* 0x001fc8000ff1e0ff */
[----:B------:R-:W-:Y:S02]  /*02b0*/  LEA.HI.X.SX32 R3, R5, UR7, 0x1, P0 ;  /* 0x0000000705037c11 */ /* 0x000fe400080f0eff */
[----:B------:R-:W-:-:S03]  /*02c0*/  PRMT R5, R7, 0x7610, R5 ;  /* 0x0000761007057816 */ /* 0x000fc60000000005 */
[----:B------:R-:W-:Y:S04]  /*02d0*/  STG.E.U8 desc[UR4][R2.64], R0 ;  /* 0x0000000002007986 */ /* 0x000fe8000c101104 */
[----:B------:R-:W-:Y:S04]  /*02e0*/  STG.E.U8 desc[UR4][R2.64+0x1], R4 ;  /* 0x0000010402007986 */ /* 0x000fe8000c101104 */
[----:B------:R-:W-:Y:S04]  /*02f0*/  STG.E.U8 desc[UR4][R2.64+0x2], R6 ;  /* 0x0000020602007986 */ /* 0x000fe8000c101104 */
[----:B------:R-:W-:Y:S01]  /*0300*/  STG.E.U8 desc[UR4][R2.64+0x3], R5 ;  /* 0x0000030502007986 */ /* 0x000fe2000c101104 */
[----:B------:R-:W-:Y:S05]  /*0310*/  EXIT ;  /* 0x000000000000794d */ /* 0x000fea0003800000 */
.L_x_6:
        /* <DEDUP_REMOVED lines=14> */
.L_x_27:


//--------------------- .text.updateSettleKernel  --------------------------
	.section	.text.updateSettleKernel,"ax",@progbits
	.align	128
        .global         updateSettleKernel
        .type           updateSettleKernel,@function
        .size           updateSettleKernel,(.L_x_28 - updateSettleKernel)
        .other          updateSettleKernel,@"STO_CUDA_ENTRY STV_DEFAULT"
updateSettleKernel:
.text.updateSettleKernel:
        /* <DEDUP_REMOVED lines=9> */
[----:B------:R-:W0:Y:S01]  /*0090*/  LDC.64 R4, c[0x0][0x380] ;  /* 0x0000e000ff047b82 */ /* 0x000e220000000a00 */
[----:B------:R-:W1:Y:S01]  /*00a0*/  LDCU.64 UR4, c[0x0][0x358] ;  /* 0x00006b00ff0477ac */ /* 0x000e620008000a00 */
[----:B0-----:R-:W-:-:S05]  /*00b0*/  IMAD.WIDE R4, R9, 0x4, R4 ;  /* 0x0000000409047825 */ /* 0x001fca00078e0204 */
[----:B-1----:R-:W2:Y:S02]  /*00c0*/  LDG.E R0, desc[UR4][R4.64] ;  /* 0x0000000404007981 */ /* 0x002ea4000c1e1900 */
[----:B--2---:R-:W-:-:S13]  /*00d0*/  ISETP.NE.AND P0, PT, R0, 0x1, PT ;  /* 0x000000010000780c */ /* 0x004fda0003f05270 */
[----:B------:R-:W-:Y:S05]  /*00e0*/  @P0 EXIT ;  /* 0x000000000000094d */ /* 0x000fea0003800000 */
[----:B------:R-:W-:Y:S01]  /*00f0*/  IABS R11, R2 ;  /* 0x00000002000b7213 */ /* 0x000fe20000000000 */
[----:B------:R-:W-:-:S03]  /*0100*/  VIADD R3, R3, 0xffffffff ;  /* 0xffffffff03037836 */ /* 0x000fc60000000000 */
[----:B------:R-:W0:Y:S08]  /*0110*/  I2F.RP R0, R11 ;  /* 0x0000000b00007306 */ /* 0x000e300000209400 */
[----:B0-----:R-:W0:Y:S02]  /*0120*/  MUFU.RCP R0, R0 ;  /* 0x0000000000007308 */ /* 0x001e240000001000 */
[----:B0-----:R-:W-:-:S06]  /*0130*/  VIADD R6, R0, 0xffffffe ;  /* 0x0ffffffe00067836 */ /* 0x001fcc0000000000 */
[----:B------:R0:W1:Y:S02]  /*0140*/  F2I.FTZ.U32.TRUNC.NTZ R7, R6 ;  /* 0x0000000600077305 */ /* 0x000064000021f000 */
[----:B0-----:R-:W-:Y:S02]  /*0150*/  IMAD.MOV.U32 R6, RZ, RZ, RZ ;  /* 0x000000ffff067224 */ /* 0x001fe400078e00ff */
[----:B-1----:R-:W-:-:S04]  /*0160*/  IMAD.MOV R8, RZ, RZ, -R7 ;  /* 0x000000ffff087224 */ /* 0x002fc800078e0a07 */
[----:B------:R-:W-:Y:S01]  /*0170*/  IMAD R13, R8, R11, RZ ;  /* 0x0000000b080d7224 */ /* 0x000fe200078e02ff */
[----:B------:R-:W-:-:S03]  /*0180*/  IABS R8, R9 ;  /* 0x0000000900087213 */ /* 0x000fc60000000000 */
[----:B------:R-:W-:-:S06]  /*0190*/  IMAD.HI.U32 R7, R7, R13, R6 ;  /* 0x0000000d07077227 */ /* 0x000fcc00078e0006 */
[----:B------:R-:W-:-:S04]  /*01a0*/  IMAD.HI.U32 R7, R7, R8, RZ ;  /* 0x0000000807077227 */ /* 0x000fc800078e00ff */
[----:B------:R-:W-:-:S04]  /*01b0*/  IMAD.MOV R0, RZ, RZ, -R7 ;  /* 0x000000ffff007224 */ /* 0x000fc800078e0a07 */
[----:B------:R-:W-:-:S05]  /*01c0*/  IMAD R0, R11, R0, R8 ;  /* 0x000000000b007224 */ /* 0x000fca00078e0208 */
[----:B------:R-:W-:-:S13]  /*01d0*/  ISETP.GT.U32.AND P2, PT, R11, R0, PT ;  /* 0x000000000b00720c */ /* 0x000fda0003f44070 */
[----:B------:R-:W-:Y:S01]  /*01e0*/  @!P2 IMAD.IADD R0, R0, 0x1, -R11 ;  /* 0x000000010000a824 */ /* 0x000fe200078e0a0b */
[----:B------:R-:W-:Y:S02]  /*01f0*/  @!P2 IADD3 R7, PT, PT, R7, 0x1, RZ ;  /* 0x000000010707a810 */ /* 0x000fe40007ffe0ff */
[----:B------:R-:W-:Y:S02]  /*0200*/  ISETP.NE.AND P2, PT, R2, RZ, PT ;  /* 0x000000ff0200720c */ /* 0x000fe40003f45270 */
[----:B------:R-:W-:Y:S02]  /*0210*/  ISETP.GE.U32.AND P0, PT, R0, R11, PT ;  /* 0x0000000b0000720c */ /* 0x000fe40003f06070 */
[----:B------:R-:W-:-:S04]  /*0220*/  LOP3.LUT R0, R9, R2, RZ, 0x3c, !PT ;  /* 0x0000000209007212 */ /* 0x000fc800078e3cff */
[----:B------:R-:W-:-:S07]  /*0230*/  ISETP.GE.AND P1, PT, R0, RZ, PT ;  /* 0x000000ff0000720c */ /* 0x000fce0003f26270 */
[----:B------:R-:W-:-:S04]  /*0240*/  @P0 VIADD R7, R7, 0x1 ;  /* 0x0000000107070836 */ /* 0x000fc80000000000 */
[----:B------:R-:W-:-:S04]  /*0250*/  IMAD.MOV.U32 R8, RZ, RZ, R7 ;  /* 0x000000ffff087224 */ /* 0x000fc800078e0007 */
[----:B------:R-:W-:Y:S01]  /*0260*/  @!P1 IMAD.MOV R8, RZ, RZ, -R8 ;  /* 0x000000ffff089224 */ /* 0x000fe200078e0a08 */
[----:B------:R-:W-:-:S04]  /*0270*/  @!P2 LOP3.LUT R8, RZ, R2, RZ, 0x33, !PT ;  /* 0x00000002ff08a212 */ /* 0x000fc800078e33ff */
[----:B------:R-:W-:-:S13]  /*0280*/  ISETP.GE.AND P0, PT, R8, R3, PT ;  /* 0x000000030800720c */ /* 0x000fda0003f06270 */
[----:B------:R-:W-:Y:S05]  /*0290*/  @P0 EXIT ;  /* 0x000000000000094d */ /* 0x000fea0003800000 */
[----:B------:R-:W-:-:S05]  /*02a0*/  IMAD.WIDE R6, R2, 0x4, R4 ;  /* 0x0000000402067825 */ /* 0x000fca00078e0204 */
[----:B------:R-:W2:Y:S02]  /*02b0*/  LDG.E R0, desc[UR4][R6.64] ;  /* 0x0000000406007981 */ /* 0x000ea4000c1e1900 */
[----:B--2---:R-:W-:-:S13]  /*02c0*/  ISETP.NE.AND P0, PT, R0, RZ, PT ;  /* 0x000000ff0000720c */ /* 0x004fda0003f05270 */
[----:B------:R-:W-:Y:S05]  /*02d0*/  @!P0 EXIT ;  /* 0x000000000000894d */ /* 0x000fea0003800000 */
[----:B------:R-:W0:Y:S01]  /*02e0*/  LDCU UR6, c[0x0][0x390] ;  /* 0x00007200ff0677ac */ /* 0x000e220008000800 */
[----:B------:R-:W-:-:S05]  /*02f0*/  IADD3 R0, PT, PT, -R8, RZ, RZ ;  /* 0x000000ff08007210 */ /* 0x000fca0007ffe1ff */
[----:B------:R-:W-:-:S05]  /*0300*/  IMAD R9, R2, R0, R9 ;  /* 0x0000000002097224 */ /* 0x000fca00078e0209 */
[----:B0-----:R-:W-:-:S04]  /*0310*/  LOP3.LUT R0, R8, UR6, R9, 0x96, !PT ;  /* 0x0000000608007c12 */ /* 0x001fc8000f8e9609 */
[----:B------:R-:W-:-:S04]  /*0320*/  LOP3.LUT R0, R0, 0x1, RZ, 0xc0, !PT ;  /* 0x0000000100007812 */ /* 0x000fc800078ec0ff */
[----:B------:R-:W-:-:S13]  /*0330*/  ISETP.NE.U32.AND P0, PT, R0, 0x1, PT ;  /* 0x000000010000780c */ /* 0x000fda0003f05070 */
[----:B------:R-:W-:Y:S05]  /*0340*/  @P0 BRA `(.L_x_7) ;  /* 0x0000000000a00947 */ /* 0x000fea0003800000 */
[----:B------:R-:W-:Y:S01]  /*0350*/  ISETP.GE.AND P1, PT, R9, 0x1, PT ;  /* 0x000000010900780c */ /* 0x000fe20003f26270 */
[----:B------:R-:W-:-:S12]  /*0360*/  BSSY.RECONVERGENT B0, `(.L_x_8) ;  /* 0x0000008000007945 */ /* 0x000fd80003800200 */
[----:B------:R-:W-:Y:S05]  /*0370*/  @!P1 BRA `(.L_x_9) ;  /* 0x0000000000189947 */ /* 0x000fea0003800000 */
[----:B------:R-:W-:Y:S02]  /*0380*/  IMAD.MOV.U32 R11, RZ, RZ, 0x1 ;  /* 0x00000001ff0b7424 */ /* 0x000fe400078e00ff */
[----:B------:R-:W-:-:S05]  /*0390*/  IMAD.MOV.U32 R10, RZ, RZ, RZ ;  /* 0x000000ffff0a7224 */ /* 0x000fca00078e00ff */
[----:B------:R-:W2:Y:S02]  /*03a0*/  ATOMG.E.CAS.STRONG.GPU PT, R0, [R6+-0x4], R10, R11 ;  /* 0xfffffc0a060073a9 */ /* 0x000ea400001ee10b */
[----:B--2---:R-:W-:-:S13]  /*03b0*/  ISETP.NE.AND P0, PT, R0, RZ, PT ;  /* 0x000000ff0000720c */ /* 0x004fda0003f05270 */
[----:B------:R0:W-:Y:S01]  /*03c0*/  @!P0 STG.E desc[UR4][R4.64], RZ ;  /* 0x000000ff04008986 */ /* 0x0001e2000c101904 */
[----:B------:R-:W-:Y:S05]  /*03d0*/  @!P0 EXIT ;  /* 0x000000000000894d */ /* 0x000fea0003800000 */
.L_x_9:
[----:B------:R-:W-:Y:S05]  /*03e0*/  BSYNC.RECONVERGENT B0 ;  /* 0x0000000000007941 */ /* 0x000fea0003800200 */
.L_x_8:
[----:B------:R-:W-:Y:S01]  /*03f0*/  VIADD R2, R2, 0xffffffff ;  /* 0xffffffff02027836 */ /* 0x000fe20000000000 */
[----:B------:R-:W-:Y:S04]  /*0400*/  BSSY.RECONVERGENT B0, `(.L_x_10) ;  /* 0x0000009000007945 */ /* 0x000fe80003800200 */
[----:B------:R-:W-:-:S13]  /*0410*/  ISETP.GE.AND P0, PT, R9, R2, PT ;  /* 0x000000020900720c */ /* 0x000fda0003f06270 */
[----:B------:R-:W-:Y:S05]  /*0420*/  @P0 BRA `(.L_x_11) ;  /* 0x0000000000180947 */ /* 0x000fea0003800000 */
[----:B------:R-:W-:Y:S02]  /*0430*/  HFMA2 R2, -RZ, RZ, 0, 0 ;  /* 0x00000000ff027431 */ /* 0x000fe400000001ff */
[----:B------:R-:W-:-:S05]  /*0440*/  IMAD.MOV.U32 R3, RZ, RZ, 0x1 ;  /* 0x00000001ff037424 */ /* 0x000fca00078e00ff */
[----:B------:R-:W2:Y:S02]  /*0450*/  ATOMG.E.CAS.STRONG.GPU PT, R6, [R6+0x4], R2, R3 ;  /* 0x00000402060673a9 */ /* 0x000ea400001ee103 */
[----:B--2---:R-:W-:-:S13]  /*0460*/  ISETP.NE.AND P2, PT, R6, RZ, PT ;  /* 0x000000ff0600720c */ /* 0x004fda0003f45270 */
[----:B------:R1:W-:Y:S01]  /*0470*/  @!P2 STG.E desc[UR4][R4.64], RZ ;  /* 0x000000ff0400a986 */ /* 0x0003e2000c101904 */
[----:B------:R-:W-:Y:S05]  /*0480*/  @!P2 EXIT ;  /* 0x000000000000a94d */ /* 0x000fea0003800000 */
.L_x_11:
[----:B------:R-:W-:Y:S05]  /*0490*/  BSYNC.RECONVERGENT B0 ;  /* 0x0000000000007941 */ /* 0x000fea0003800200 */
.L_x_10:
[----:B------:R-:W-:Y:S04]  /*04a0*/  BSSY.RECONVERGENT B0, `(.L_x_12) ;  /* 0x000000b000007945 */ /* 0x000fe80003800200 */
[----:B------:R-:W-:Y:S05]  /*04b0*/  @!P1 BRA `(.L_x_13) ;  /* 0x0000000000209947 */ /* 0x000fea0003800000 */
[----:B------:R-:W-:Y:S02]  /*04c0*/  IMAD.MOV.U32 R3, RZ, RZ, 0x1 ;  /* 0x00000001ff037424 */ /* 0x000fe400078e00ff */
[----:B------:R-:W-:-:S05]  /*04d0*/  IMAD.MOV.U32 R2, RZ, RZ, RZ ;  /* 0x000000ffff027224 */ /* 0x000fca00078e00ff */
[----:B------:R-:W2:Y:S02]  /*04e0*/  ATOMG.E.CAS.STRONG.GPU PT, R0, [R4+-0x4], R2, R3 ;  /* 0xfffffc02040073a9 */ /* 0x000ea400001ee103 */
[C---:B--2---:R-:W-:Y:S02]  /*04f0*/  ISETP.NE.AND P1, PT, R0.reuse, RZ, PT ;  /* 0x000000ff0000720c */ /* 0x044fe40003f25270 */
[----:B------:R-:W-:-:S11]  /*0500*/  ISETP.EQ.OR P0, PT, R0, RZ, P0 ;  /* 0x000000ff0000720c */ /* 0x000fd60000702670 */
[----:B------:R2:W-:Y:S02]  /*0510*/  @!P1 STG.E desc[UR4][R4.64], RZ ;  /* 0x000000ff04009986 */ /* 0x0005e4000c101904 */
[----:B------:R-:W-:Y:S05]  /*0520*/  @P0 EXIT ;  /* 0x000000000000094d */ /* 0x000fea0003800000 */
[----:B------:R-:W-:Y:S05]  /*0530*/  BRA `(.L_x_14) ;  /* 0x0000000000047947 */ /* 0x000fea0003800000 */
.L_x_13:
[----:B------:R-:W-:Y:S05]  /*0540*/  @P0 EXIT ;  /* 0x000000000000094d */ /* 0x000fea0003800000 */
.L_x_14:
[----:B------:R-:W-:Y:S05]  /*0550*/  BSYNC.RECONVERGENT B0 ;  /* 0x0000000000007941 */ /* 0x000fea0003800200 */
.L_x_12:
[----:B------:R-:W-:Y:S02]  /*0560*/  IMAD.MOV.U32 R3, RZ, RZ, 0x1 ;  /* 0x00000001ff037424 */ /* 0x000fe400078e00ff */
[----:B------:R-:W-:-:S05]  /*0570*/  IMAD.MOV.U32 R2, RZ, RZ, RZ ;  /* 0x000000ffff027224 */ /* 0x000fca00078e00ff */
[----:B------:R-:W3:Y:S02]  /*0580*/  ATOMG.E.CAS.STRONG.GPU PT, R0, [R4+0x4], R2, R3 ;  /* 0x00000402040073a9 */ /* 0x000ee400001ee103 */
[----:B---3--:R-:W-:-:S13]  /*0590*/  ISETP.NE.AND P0, PT, R0, RZ, PT ;  /* 0x000000ff0000720c */ /* 0x008fda0003f05270 */
[----:B------:R-:W-:Y:S05]  /*05a0*/  @P0 EXIT ;  /* 0x000000000000094d */ /* 0x000fea0003800000 */
[----:B------:R-:W-:Y:S01]  /*05b0*/  STG.E desc[UR4][R4.64], RZ ;  /* 0x000000ff04007986 */ /* 0x000fe2000c101904 */
[----:B------:R-:W-:Y:S05]  /*05c0*/  EXIT ;  /* 0x000000000000794d */ /* 0x000fea0003800000 */
.L_x_7:
[----:B------:R-:W-:Y:S01]  /*05d0*/  IADD3 R2, PT, PT, R2, -0x1, RZ ;  /* 0xffffffff02027810 */ /* 0x000fe20007ffe0ff */
[----:B------:R-:W-:Y:S03]  /*05e0*/  BSSY.RECONVERGENT B0, `(.L_x_15) ;  /* 0x0000009000007945 */ /* 0x000fe60003800200 */
[----:B------:R-:W-:-:S13]  /*05f0*/  ISETP.GE.AND P0, PT, R9, R2, PT ;  /* 0x000000020900720c */ /* 0x000fda0003f06270 */
[----:B------:R-:W-:Y:S05]  /*0600*/  @P0 BRA `(.L_x_16) ;  /* 0x0000000000180947 */ /* 0x000fea0003800000 */
[----:B------:R-:W-:Y:S02]  /*0610*/  IMAD.MOV.U32 R3, RZ, RZ, 0x1 ;  /* 0x00000001ff037424 */ /* 0x000fe400078e00ff */
[----:B------:R-:W-:-:S05]  /*0620*/  IMAD.MOV.U32 R2, RZ, RZ, RZ ;  /* 0x000000ffff027224 */ /* 0x000fca00078e00ff */
[----:B------:R-:W2:Y:S02]  /*0630*/  ATOMG.E.CAS.STRONG.GPU PT, R0, [R6+0x4], R2, R3 ;  /* 0x00000402060073a9 */ /* 0x000ea400001ee103 */
[----:B--2---:R-:W-:-:S13]  /*0640*/  ISETP.NE.AND P1, PT, R0, RZ, PT ;  /* 0x000000ff0000720c */ /* 0x004fda0003f25270 */
[----:B------:R0:W-:Y:S01]  /*0650*/  @!P1 STG.E desc[UR4][R4.64], RZ ;  /* 0x000000ff04009986 */ /* 0x0001e2000c101904 */
[----:B------:R-:W-:Y:S05]  /*0660*/  @!P1 EXIT ;  /* 0x000000000000994d */ /* 0x000fea0003800000 */
.L_x_16:
[----:B------:R-:W-:Y:S05]  /*0670*/  BSYNC.RECONVERGENT B0 ;  /* 0x0000000000007941 */ /* 0x000fea0003800200 */
.L_x_15:
        /* <DEDUP_REMOVED lines=9> */
.L_x_18:
[----:B------:R-:W-:Y:S05]  /*0710*/  BSYNC.RECONVERGENT B0 ;  /* 0x0000000000007941 */ /* 0x000fea0003800200 */
.L_x_17:
[----:B------:R-:W-:Y:S04]  /*0720*/  BSSY.RECONVERGENT B0, `(.L_x_19) ;  /* 0x000000c000007945 */ /* 0x000fe80003800200 */
[----:B------:R-:W-:Y:S05]  /*0730*/  @P0 BRA `(.L_x_20) ;  /* 0x0000000000240947 */ /* 0x000fea0003800000 */
[----:B------:R-:W-:Y:S01]  /*0740*/  MOV R3, 0x1 ;  /* 0x0000000100037802 */ /* 0x000fe20000000f00 */
[----:B------:R-:W-:-:S05]  /*0750*/  IMAD.MOV.U32 R2, RZ, RZ, RZ ;  /* 0x000000ffff027224 */ /* 0x000fca00078e00ff */
[----:B------:R-:W2:Y:S02]  /*0760*/  ATOMG.E.CAS.STRONG.GPU PT, R0, [R4+0x4], R2, R3 ;  /* 0x00000402040073a9 */ /* 0x000ea400001ee103 */
[C---:B--2---:R-:W-:Y:S02]  /*0770*/  ISETP.NE.AND P0, PT, R0.reuse, RZ, PT ;  /* 0x000000ff0000720c */ /* 0x044fe40003f05270 */
[----:B------:R-:W-:Y:S02]  /*0780*/  ISETP.NE.AND P1, PT, R0, RZ, PT ;  /* 0x000000ff0000720c */ /* 0x000fe40003f25270 */
[----:B------:R-:W-:-:S11]  /*0790*/  ISETP.LT.OR P0, PT, R9, 0x1, !P0 ;  /* 0x000000010900780c */ /* 0x000fd60004701670 */
[----:B------:R2:W-:Y:S02]  /*07a0*/  @!P1 STG.E desc[UR4][R4.64], RZ ;  /* 0x000000ff04009986 */ /* 0x0005e4000c101904 */
[----:B------:R-:W-:Y:S05]  /*07b0*/  @P0 EXIT ;  /* 0x000000000000094d */ /* 0x000fea0003800000 */
[----:B------:R-:W-:Y:S05]  /*07c0*/  BRA `(.L_x_21) ;  /* 0x0000000000047947 */ /* 0x000fea0003800000 */
.L_x_20:
[----:B------:R-:W-:Y:S05]  /*07d0*/  @!P2 EXIT ;  /* 0x000000000000a94d */ /* 0x000fea0003800000 */
.L_x_21:
[----:B------:R-:W-:Y:S05]  /*07e0*/  BSYNC.RECONVERGENT B0 ;  /* 0x0000000000007941 */ /* 0x000fea0003800200 */
.L_x_19:
[----:B------:R-:W-:Y:S02]  /*07f0*/  IMAD.MOV.U32 R3, RZ, RZ, 0x1 ;  /* 0x00000001ff037424 */ /* 0x000fe400078e00ff */
[----:B------:R-:W-:-:S05]  /*0800*/  IMAD.MOV.U32 R2, RZ, RZ, RZ ;  /* 0x000000ffff027224 */ /* 0x000fca00078e00ff */
[----:B------:R-:W3:Y:S02]  /*0810*/  ATOMG.E.CAS.STRONG.GPU PT, R0, [R4+-0x4], R2, R3 ;  /* 0xfffffc02040073a9 */ /* 0x000ee400001ee103 */
[----:B---3--:R-:W-:-:S13]  /*0820*/  ISETP.NE.AND P0, PT, R0, RZ, PT ;  /* 0x000000ff0000720c */ /* 0x008fda0003f05270 */
[----:B------:R-:W-:Y:S05]  /*0830*/  @P0 EXIT ;  /* 0x000000000000094d */ /* 0x000fea0003800000 */
[----:B------:R-:W-:Y:S01]  /*0840*/  STG.E desc[UR4][R4.64], RZ ;  /* 0x000000ff04007986 */ /* 0x000fe2000c101904 */
[----:B------:R-:W-:Y:S05]  /*0850*/  EXIT ;  /* 0x000000000000794d */ /* 0x000fea0003800000 */
.L_x_22:
        /* <DEDUP_REMOVED lines=10> */
.L_x_28:


//--------------------- .text.updateGravityKernel --------------------------
	.section	.text.updateGravityKernel,"ax",@progbits
	.align	128
        .global         updateGravityKernel
        .type           updateGravityKernel,@function
        .size           updateGravityKernel,(.L_x_29 - updateGravityKernel)
        .other          updateGravityKernel,@"STO_CUDA_ENTRY STV_DEFAULT"
updateGravityKernel:
.text.updateGravityKernel:
        /* <DEDUP_REMOVED lines=15> */
[----:B------:R-:W-:-:S04]  /*00f0*/  IABS R11, R2 ;  /* 0x00000002000b7213 */ /* 0x000fc80000000000 */
[----:B------:R-:W0:Y:S08]  /*0100*/  I2F.RP R0, R11 ;  /* 0x0000000b00007306 */ /* 0x000e300000209400 */
[----:B0-----:R-:W0:Y:S02]  /*0110*/  MUFU.RCP R0, R0 ;  /* 0x0000000000007308 */ /* 0x001e240000001000 */
[----:B0-----:R-:W-:-:S06]  /*0120*/  VIADD R6, R0, 0xffffffe ;  /* 0x0ffffffe00067836 */ /* 0x001fcc0000000000 */
[----:B------:R0:W1:Y:S02]  /*0130*/  F2I.FTZ.U32.TRUNC.NTZ R7, R6 ;  /* 0x0000000600077305 */ /* 0x000064000021f000 */
[----:B0-----:R-:W-:Y:S02]  /*0140*/  HFMA2 R6, -RZ, RZ, 0, 0 ;  /* 0x00000000ff067431 */ /* 0x001fe400000001ff */
[----:B-1----:R-:W-:-:S04]  /*0150*/  IMAD.MOV R8, RZ, RZ, -R7 ;  /* 0x000000ffff087224 */ /* 0x002fc800078e0a07 */
[----:B------:R-:W-:Y:S01]  /*0160*/  IMAD R13, R8, R11, RZ ;  /* 0x0000000b080d7224 */ /* 0x000fe200078e02ff */
[----:B------:R-:W-:Y:S02]  /*0170*/  IABS R8, R9 ;  /* 0x0000000900087213 */ /* 0x000fe40000000000 */
[----:B------:R-:W-:Y:S01]  /*0180*/  LOP3.LUT R9, R9, R2, RZ, 0x3c, !PT ;  /* 0x0000000209097212 */ /* 0x000fe200078e3cff */
[----:B------:R-:W-:-:S03]  /*0190*/  IMAD.HI.U32 R7, R7, R13, R6 ;  /* 0x0000000d07077227 */ /* 0x000fc600078e0006 */
[----:B------:R-:W-:-:S03]  /*01a0*/  ISETP.GE.AND P1, PT, R9, RZ, PT ;  /* 0x000000ff0900720c */ /* 0x000fc60003f26270 */
        /* <DEDUP_REMOVED lines=8> */
[----:B------:R-:W-:-:S11]  /*0230*/  IADD3 R0, PT, PT, R3, -0x1, RZ ;  /* 0xffffffff03007810 */ /* 0x000fd60007ffe0ff */
[----:B------:R-:W-:-:S05]  /*0240*/  @P0 IADD3 R7, PT, PT, R7, 0x1, RZ ;  /* 0x0000000107070810 */ /* 0x000fca0007ffe0ff */
[----:B------:R-:W-:Y:S01]  /*0250*/  @!P1 IMAD.MOV R7, RZ, RZ, -R7 ;  /* 0x000000ffff079224 */ /* 0x000fe200078e0a07 */
[----:B------:R-:W-:-:S04]  /*0260*/  @!P2 LOP3.LUT R7, RZ, R2, RZ, 0x33, !PT ;  /* 0x00000002ff07a212 */ /* 0x000fc800078e33ff */
[----:B------:R-:W-:-:S13]  /*0270*/  ISETP.GE.AND P0, PT, R7, R0, PT ;  /* 0x000000000700720c */ /* 0x000fda0003f06270 */
[----:B------:R-:W-:Y:S05]  /*0280*/  @P0 EXIT ;  /* 0x000000000000094d */ /* 0x000fea0003800000 */
[----:B------:R-:W-:Y:S01]  /*0290*/  IMAD.WIDE R2, R2, 0x4, R4 ;  /* 0x0000000402027825 */ /* 0x000fe200078e0204 */
[----:B------:R-:W-:-:S03]  /*02a0*/  MOV R6, RZ ;  /* 0x000000ff00067202 */ /* 0x000fc60000000f00 */
[----:B------:R-:W-:-:S05]  /*02b0*/  IMAD.MOV.U32 R7, RZ, RZ, 0x1 ;  /* 0x00000001ff077424 */ /* 0x000fca00078e00ff */
[----:B------:R-:W2:Y:S02]  /*02c0*/  ATOMG.E.CAS.STRONG.GPU PT, R2, [R2], R6, R7 ;  /* 0x00000006020273a9 */ /* 0x000ea400001ee107 */
[----:B--2---:R-:W-:-:S13]  /*02d0*/  ISETP.NE.AND P0, PT, R2, RZ, PT ;  /* 0x000000ff0200720c */ /* 0x004fda0003f05270 */
[----:B------:R-:W-:Y:S05]  /*02e0*/  @P0 EXIT ;  /* 0x000000000000094d */ /* 0x000fea0003800000 */
[----:B------:R-:W-:Y:S01]  /*02f0*/  STG.E desc[UR4][R4.64], RZ ;  /* 0x000000ff04007986 */ /* 0x000fe2000c101904 */
[----:B------:R-:W-:Y:S05]  /*0300*/  EXIT ;  /* 0x000000000000794d */ /* 0x000fea0003800000 */
.L_x_23:
        /* <DEDUP_REMOVED lines=15> */
.L_x_29:


//--------------------- .text.initGridKernel      --------------------------
	.section	.text.initGridKernel,"ax",@progbits
	.align	128
        .global         initGridKernel
        .type           initGridKernel,@function
        .size           initGridKernel,(.L_x_30 - initGridKernel)
        .other          initGridKernel,@"STO_CUDA_ENTRY STV_DEFAULT"
initGridKernel:
.text.initGridKernel:
        /* <DEDUP_REMOVED lines=10> */
[----:B------:R-:W-:Y:S01]  /*00a0*/  VIADD R3, R3, 0xffffffff ;  /* 0xffffffff03037836 */ /* 0x000fe20000000000 */
[----:B------:R-:W0:Y:S02]  /*00b0*/  LDCU.64 UR4, c[0x0][0x358] ;  /* 0x00006b00ff0477ac */ /* 0x000e240008000a00 */
[----:B------:R-:W1:Y:S08]  /*00c0*/  I2F.RP R0, R9 ;  /* 0x0000000900007306 */ /* 0x000e700000209400 */
[----:B-1----:R-:W1:Y:S02]  /*00d0*/  MUFU.RCP R0, R0 ;  /* 0x0000000000007308 */ /* 0x002e640000001000 */
[----:B-1----:R-:W-:-:S06]  /*00e0*/  VIADD R6, R0, 0xffffffe ;  /* 0x0ffffffe00067836 */ /* 0x002fcc0000000000 */
[----:B------:R1:W2:Y:S02]  /*00f0*/  F2I.FTZ.U32.TRUNC.NTZ R7, R6 ;  /* 0x0000000600077305 */ /* 0x0002a4000021f000 */
[----:B-1----:R-:W-:Y:S02]  /*0100*/  IMAD.MOV.U32 R6, RZ, RZ, RZ ;  /* 0x000000ffff067224 */ /* 0x002fe400078e00ff */
        /* <DEDUP_REMOVED lines=14> */
[----:B------:R-:W-:-:S05]  /*01f0*/  @P0 VIADD R7, R7, 0x1 ;  /* 0x0000000107070836 */ /* 0x000fca0000000000 */
[----:B------:R-:W-:Y:S02]  /*0200*/  MOV R0, R7 ;  /* 0x0000000700007202 */ /* 0x000fe40000000f00 */
[----:B------:R-:W1:Y:S03]  /*0210*/  LDC.64 R6, c[0x0][0x380] ;  /* 0x0000e000ff067b82 */ /* 0x000e660000000a00 */
[----:B------:R-:W-:Y:S01]  /*0220*/  @!P1 IMAD.MOV R0, RZ, RZ, -R0 ;  /* 0x000000ffff009224 */ /* 0x000fe200078e0a00 */
[----:B------:R-:W-:-:S04]  /*0230*/  @!P2 LOP3.LUT R0, RZ, R2, RZ, 0x33, !PT ;  /* 0x00000002ff00a212 */ /* 0x000fc800078e33ff */
[C---:B------:R-:W-:Y:S02]  /*0240*/  IADD3 R4, PT, PT, -R0.reuse, RZ, RZ ;  /* 0x000000ff00047210 */ /* 0x040fe40007ffe1ff */
[----:B------:R-:W-:Y:S01]  /*0250*/  ISETP.NE.AND P0, PT, R0, R3, PT ;  /* 0x000000030000720c */ /* 0x000fe20003f05270 */
[----:B------:R-:W-:Y:S01]  /*0260*/  VIADD R3, R2, 0xffffffff ;  /* 0xffffffff02037836 */ /* 0x000fe20000000000 */
[----:B------:R-:W-:Y:S01]  /*0270*/  ISETP.NE.AND P2, PT, R0, RZ, PT ;  /* 0x000000ff0000720c */ /* 0x000fe20003f45270 */
[----:B------:R-:W-:Y:S01]  /*0280*/  IMAD R0, R2, R4, R5 ;  /* 0x0000000402007224 */ /* 0x000fe200078e0205 */
[----:B------:R-:W-:-:S04]  /*0290*/  SEL R2, RZ, 0x2, P0 ;  /* 0x00000002ff027807 */ /* 0x000fc80000000000 */
[----:B------:R-:W-:Y:S02]  /*02a0*/  ISETP.NE.AND P1, PT, R0, R3, PT ;  /* 0x000000030000720c */ /* 0x000fe40003f25270 */
[----:B------:R-:W-:Y:S02]  /*02b0*/  SEL R2, R2, 0x2, P2 ;  /* 0x0000000202027807 */ /* 0x000fe40001000000 */
[----:B------:R-:W-:Y:S02]  /*02c0*/  ISETP.NE.AND P0, PT, R0, RZ, PT ;  /* 0x000000ff0000720c */ /* 0x000fe40003f05270 */
[----:B------:R-:W-:Y:S01]  /*02d0*/  SEL R0, R2, 0x2, P1 ;  /* 0x0000000202007807 */ /* 0x000fe20000800000 */
[----:B-1----:R-:W-:-:S03]  /*02e0*/  IMAD.WIDE R2, R5, 0x4, R6 ;  /* 0x0000000405027825 */ /* 0x002fc600078e0206 */
[----:B------:R-:W-:-:S05]  /*02f0*/  SEL R5, R0, 0x2, P0 ;  /* 0x0000000200057807 */ /* 0x000fca0000000000 */
[----:B0-----:R-:W-:Y:S01]  /*0300*/  STG.E desc[UR4][R2.64], R5 ;  /* 0x0000000502007986 */ /* 0x001fe2000c101904 */
[----:B------:R-:W-:Y:S05]  /*0310*/  EXIT ;  /* 0x000000000000794d */ /* 0x000fea0003800000 */
.L_x_24:
        /* <DEDUP_REMOVED lines=14> */
.L_x_30:


//--------------------- .nv.shared.reserved.0     --------------------------
	.section	.nv.shared.reserved.0,"aw",@nobits
	.weak		__nv_reservedSMEM_offset_0_alias
	.size		__nv_reservedSMEM_offset_0_alias, 0, 64
	.other		__nv_reservedSMEM_offset_0_alias,@"STO_CUDA_RESERVED_SHARED STV_DEFAULT"
__nv_reservedSMEM_offset_0_alias:
	.zero		0
	.zero		64


//--------------------- .nv.constant0.paintRectKernel --------------------------
	.section	.nv.constant0.paintRectKernel,"a",@progbits
	.sectionflags	@""
	.align	4
.nv.constant0.paintRectKernel:
	.zero		932


//--------------------- .nv.constant0.paintCircleKernel --------------------------
	.section	.nv.constant0.paintCircleKernel,"a",@progbits
	.sectionflags	@""
	.align	4
.nv.constant0.paintCircleKernel:
	.zero		928


//--------------------- .nv.constant0.renderGridKernel --------------------------
	.section	.nv.constant0.renderGridKernel,"a",@progbits
	.sectionflags	@""
	.align	4
.nv.constant0.renderGridKernel:
	.zero		920


//--------------------- .nv.constant0.updateSettleKernel --------------------------
	.section	.nv.constant0.updateSettleKernel,"a",@progbits
	.sectionflags	@""
	.align	4
.nv.constant0.updateSettleKernel:
	.zero		916


//--------------------- .nv.constant0.updateGravityKernel --------------------------
	.section	.nv.constant0.updateGravityKernel,"a",@progbits
	.sectionflags	@""
	.align	4
.nv.constant0.updateGravityKernel:
	.zero		916


//--------------------- .nv.constant0.initGridKernel --------------------------
	.section	.nv.constant0.initGridKernel,"a",@progbits
	.sectionflags	@""
	.align	4
.nv.constant0.initGridKernel:
	.zero		912


//--------------------- SYMBOLS --------------------------

	.type		.nv.reservedSmem.offset0,@object
	.size		.nv.reservedSmem.offset0,0x4
